	.headerflags	@"EF_CUDA_TEXMODE_UNIFIED EF_CUDA_64BIT_ADDRESS EF_CUDA_SM86 EF_CUDA_VIRTUAL_SM(EF_CUDA_SM86)"
	.elftype	@"ET_EXEC"


//--------------------- .nv.info                  --------------------------
	.section	.nv.info,"",@"SHT_CUDA_INFO"
	.align	4


	//----- nvinfo : EIATTR_REGCOUNT
	.align		4
        /*0000*/ 	.byte	0x04, 0x2f
        /*0002*/ 	.short	(.L_1 - .L_0)
	.align		4
.L_0:
        /*0004*/ 	.word	index@(triton_mm)
        /*0008*/ 	.word	0x000000fc


	//----- nvinfo : EIATTR_MIN_STACK_SIZE
	.align		4
.L_1:
        /*000c*/ 	.byte	0x04, 0x12
        /*000e*/ 	.short	(.L_3 - .L_2)
	.align		4
.L_2:
        /*0010*/ 	.word	index@(triton_mm)
        /*0014*/ 	.word	0x00000000


	//----- nvinfo : EIATTR_FRAME_SIZE
	.align		4
.L_3:
        /*0018*/ 	.byte	0x04, 0x11
        /*001a*/ 	.short	(.L_5 - .L_4)
	.align		4
.L_4:
        /*001c*/ 	.word	index@(triton_mm)
        /*0020*/ 	.word	0x00000000


	//----- nvinfo : EIATTR_MIN_STACK_SIZE
	.align		4
.L_5:
        /*0024*/ 	.byte	0x04, 0x12
        /*0026*/ 	.short	(.L_7 - .L_6)
	.align		4
.L_6:
        /*0028*/ 	.word	index@(triton_mm)
        /*002c*/ 	.word	0x00000000
.L_7:


//--------------------- .nv.info.triton_mm        --------------------------
	.section	.nv.info.triton_mm,"",@"SHT_CUDA_INFO"
	.sectionflags	@""
	.align	4


	//----- nvinfo : EIATTR_CUDA_API_VERSION
	.align		4
        /*0000*/ 	.byte	0x04, 0x37
        /*0002*/ 	.short	(.L_9 - .L_8)
.L_8:
        /*0004*/ 	.word	0x0000007c


	//----- nvinfo : EIATTR_SW2861232_WAR
	.align		4
.L_9:
        /*0008*/ 	.byte	0x01, 0x35
	.zero		2


	//----- nvinfo : EIATTR_PARAM_CBANK
	.align		4
        /*000c*/ 	.byte	0x04, 0x0a
        /*000e*/ 	.short	(.L_11 - .L_10)
	.align		4
.L_10:
        /*0010*/ 	.word	index@(.nv.constant0.triton_mm)
        /*0014*/ 	.short	0x0160
        /*0016*/ 	.short	0x0020


	//----- nvinfo : EIATTR_CBANK_PARAM_SIZE
	.align		4
.L_11:
        /*0018*/ 	.byte	0x03, 0x19
        /*001a*/ 	.short	0x0020


	//----- nvinfo : EIATTR_KPARAM_INFO
	.align		4
        /*001c*/ 	.byte	0x04, 0x17
        /*001e*/ 	.short	(.L_13 - .L_12)
.L_12:
        /*0020*/ 	.word	0x00000000
        /*0024*/ 	.short	0x0003
        /*0026*/ 	.short	0x0018
        /*0028*/ 	.byte	0x00, 0xf4, 0x21, 0x00


	//----- nvinfo : EIATTR_KPARAM_INFO
	.align		4
.L_13:
        /*002c*/ 	.byte	0x04, 0x17
        /*002e*/ 	.short	(.L_15 - .L_14)
.L_14:
        /*0030*/ 	.word	0x00000000
        /*0034*/ 	.short	0x0002
        /*0036*/ 	.short	0x0010
        /*0038*/ 	.byte	0x00, 0xf4, 0x21, 0x00


	//----- nvinfo : EIATTR_KPARAM_INFO
	.align		4
.L_15:
        /*003c*/ 	.byte	0x04, 0x17
        /*003e*/ 	.short	(.L_17 - .L_16)
.L_16:
        /*0040*/ 	.word	0x00000000
        /*0044*/ 	.short	0x0001
        /*0046*/ 	.short	0x0008
        /*0048*/ 	.byte	0x00, 0xf4, 0x21, 0x00


	//----- nvinfo : EIATTR_KPARAM_INFO
	.align		4
.L_17:
        /*004c*/ 	.byte	0x04, 0x17
        /*004e*/ 	.short	(.L_19 - .L_18)
.L_18:
        /*0050*/ 	.word	0x00000000
        /*0054*/ 	.short	0x0000
        /*0056*/ 	.short	0x0000
        /*0058*/ 	.byte	0x00, 0xf4, 0x21, 0x00


	//----- nvinfo : EIATTR_MAXREG_COUNT
	.align		4
.L_19:
        /*005c*/ 	.byte	0x03, 0x1b
        /*005e*/ 	.short	0x00ff


	//----- nvinfo : EIATTR_EXIT_INSTR_OFFSETS
	.align		4
        /*0060*/ 	.byte	0x04, 0x1c
        /*0062*/ 	.short	(.L_21 - .L_20)


	//   ....[0]....
.L_20:
        /*0064*/ 	.word	0x00003f00


	//   ....[1]....
        /*0068*/ 	.word	0x00003f50


	//----- nvinfo : EIATTR_REQNTID
	.align		4
.L_21:
        /*006c*/ 	.byte	0x04, 0x10
        /*006e*/ 	.short	(.L_23 - .L_22)
.L_22:
        /*0070*/ 	.word	0x00000100
        /*0074*/ 	.word	0x00000001
        /*0078*/ 	.word	0x00000001
.L_23:


//--------------------- .nv.callgraph             --------------------------
	.section	.nv.callgraph,"",@"SHT_CUDA_CALLGRAPH"
	.align	4
	.sectionentsize	8
	.align		4
        /*0000*/ 	.word	0x00000000
	.align		4
        /*0004*/ 	.word	0xffffffff
	.align		4
        /*0008*/ 	.word	0x00000000
	.align		4
        /*000c*/ 	.word	0xfffffffe
	.align		4
        /*0010*/ 	.word	0x00000000
	.align		4
        /*0014*/ 	.word	0xfffffffd
	.align		4
        /*0018*/ 	.word	0x00000000
	.align		4
        /*001c*/ 	.word	0xfffffffc


//--------------------- .nv.rel.action            --------------------------
	.section	.nv.rel.action,"",@"SHT_CUDA_RELOCINFO"
	.align	8
	.sectionentsize	8
        /*0000*/ 	.byte	0x73, 0x00, 0x00, 0x00, 0x00, 0x00, 0x00, 0x00, 0x00, 0x00, 0x00, 0x11, 0x25, 0x00, 0x05, 0x36


//--------------------- .nv.constant0.triton_mm   --------------------------
	.section	.nv.constant0.triton_mm,"a",@progbits
	.sectionflags	@""
	.align	4
.nv.constant0.triton_mm:
	.zero		384


//--------------------- .text.triton_mm           --------------------------
	.section	.text.triton_mm,"ax",@progbits
	.sectionflags	@"SHF_BARRIERS=1"
	.sectioninfo	@"SHI_REGISTERS=252"
	.align	128
        .global         triton_mm
        .type           triton_mm,@function
        .size           triton_mm,(.L_x_2 - triton_mm)
        .other          triton_mm,@"STO_CUDA_ENTRY STV_DEFAULT"
triton_mm:
.text.triton_mm:
[----:B------:R-:W-:Y:S02]  /*0000*/  IMAD.MOV.U32 R1, RZ, RZ, c[0x0][0x28] ;  /* 0x00000a00ff017624 */ /* 0x000fe400078e00ff */
[----:B------:R-:W1:Y:S01]  /*0010*/  S2UR UR7, SR_CTAID.X ;  /* 0x00000000000779c3 */ /* 0x000e620000002500 */
[----:B------:R-:W2:Y:S01]  /*0020*/  S2R R4, SR_CTAID.X ;  /* 0x0000000000047919 */ /* 0x000ea20000002500 */
[----:B------:R-:W-:Y:S01]  /*0030*/  CS2R R128, SRZ ;  /* 0x0000000000807805 */ /* 0x000fe2000001ff00 */
[----:B------:R-:W-:Y:S01]  /*0040*/  CS2R R130, SRZ ;  /* 0x0000000000827805 */ /* 0x000fe2000001ff00 */
[----:B------:R-:W-:Y:S01]  /*0050*/  CS2R R132, SRZ ;  /* 0x0000000000847805 */ /* 0x000fe2000001ff00 */
[----:B------:R-:W3:Y:S01]  /*0060*/  S2R R10, SR_TID.X ;  /* 0x00000000000a7919 */ /* 0x000ee20000002100 */
[----:B------:R-:W-:Y:S01]  /*0070*/  CS2R R134, SRZ ;  /* 0x0000000000867805 */ /* 0x000fe2000001ff00 */
        /* <DEDUP_REMOVED lines=17> */
[----:B-1----:R-:W-:Y:S01]  /*0190*/  UIMAD.WIDE UR4, UR7, 0x2aaaaaab, URZ ;  /* 0x2aaaaaab070478a5 */ /* 0x002fe2000f8e023f */
[----:B--2---:R-:W-:Y:S01]  /*01a0*/  IABS R4, R4 ;  /* 0x0000000400047213 */ /* 0x004fe20000000000 */
[----:B------:R-:W-:Y:S01]  /*01b0*/  CS2R R142, SRZ ;  /* 0x00000000008e7805 */ /* 0x000fe2000001ff00 */
[----:B------:R-:W-:Y:S01]  /*01c0*/  CS2R R42, SRZ ;  /* 0x00000000002a7805 */ /* 0x000fe2000001ff00 */
[----:B------:R-:W-:Y:S01]  /*01d0*/  USHF.R.U32.HI UR4, URZ, 0x1f, UR5 ;  /* 0x0000001f3f047899 */ /* 0x000fe20008011605 */
[----:B------:R1:W2:Y:S01]  /*01e0*/  R2UR UR11, R4 ;  /* 0x00000000040b73c2 */ /* 0x0002a200000e0000 */
[----:B------:R-:W-:Y:S01]  /*01f0*/  CS2R R44, SRZ ;  /* 0x00000000002c7805 */ /* 0x000fe2000001ff00 */
[----:B------:R-:W-:Y:S01]  /*0200*/  CS2R R46, SRZ ;  /* 0x00000000002e7805 */ /* 0x000fe2000001ff00 */
[----:B------:R-:W-:Y:S01]  /*0210*/  ULEA.HI.SX32 UR8, UR5, UR4, 0x1c ;  /* 0x0000000405087291 */ /* 0x000fe2000f8fe23f */
[----:B------:R-:W-:Y:S01]  /*0220*/  CS2R R48, SRZ ;  /* 0x0000000000307805 */ /* 0x000fe2000001ff00 */
[----:B------:R-:W-:Y:S01]  /*0230*/  CS2R R50, SRZ ;  /* 0x0000000000327805 */ /* 0x000fe2000001ff00 */
[----:B------:R-:W-:Y:S01]  /*0240*/  UMOV UR4, 0xfffffff8 ;  /* 0xfffffff800047882 */ /* 0x000fe20000000000 */
[----:B------:R-:W-:Y:S01]  /*0250*/  CS2R R52, SRZ ;  /* 0x0000000000347805 */ /* 0x000fe2000001ff00 */
[----:B------:R-:W-:Y:S01]  /*0260*/  UIMAD UR4, UR8, UR4, 0x21 ;  /* 0x00000021080474a4 */ /* 0x000fe2000f8e0204 */
[----:B------:R-:W-:Y:S01]  /*0270*/  CS2R R54, SRZ ;  /* 0x0000000000367805 */ /* 0x000fe2000001ff00 */
[----:B------:R-:W-:Y:S01]  /*0280*/  UIMAD UR10, UR8, -0x60, UR7 ;  /* 0xffffffa0080a78a4 */ /* 0x000fe2000f8e0207 */
[----:B------:R-:W-:Y:S01]  /*0290*/  CS2R R56, SRZ ;  /* 0x0000000000387805 */ /* 0x000fe2000001ff00 */
[----:B------:R-:W-:Y:S01]  /*02a0*/  UISETP.LT.AND UP0, UPT, UR4, 0x8, UPT ;  /* 0x000000080400788c */ /* 0x000fe2000bf01270 */
[----:B------:R-:W-:Y:S01]  /*02b0*/  CS2R R58, SRZ ;  /* 0x00000000003a7805 */ /* 0x000fe2000001ff00 */
[----:B------:R-:W-:Y:S01]  /*02c0*/  CS2R R60, SRZ ;  /* 0x00000000003c7805 */ /* 0x000fe2000001ff00 */
[----:B------:R-:W-:Y:S01]  /*02d0*/  CS2R R62, SRZ ;  /* 0x00000000003e7805 */ /* 0x000fe2000001ff00 */
[----:B------:R-:W-:Y:S01]  /*02e0*/  USEL UR9, UR4, 0x8, UP0 ;  /* 0x0000000804097887 */ /* 0x000fe20008000000 */
[----:B------:R-:W-:Y:S01]  /*02f0*/  IMAD.U32 R5, RZ, RZ, UR10 ;  /* 0x0000000aff057e24 */ /* 0x000fe2000f8e00ff */
[----:B------:R-:W-:Y:S01]  /*0300*/  UISETP.GE.AND UP0, UPT, UR7, URZ, UPT ;  /* 0x0000003f0700728c */ /* 0x000fe2000bf06270 */
[----:B------:R-:W-:Y:S01]  /*0310*/  CS2R R64, SRZ ;  /* 0x0000000000407805 */ /* 0x000fe2000001ff00 */
[----:B------:R-:W-:Y:S01]  /*0320*/  UMOV UR4, URZ ;  /* 0x0000003f00047c82 */ /* 0x000fe20008000000 */
[----:B------:R-:W-:Y:S01]  /*0330*/  CS2R R66, SRZ ;  /* 0x0000000000427805 */ /* 0x000fe2000001ff00 */
[----:B------:R-:W-:Y:S01]  /*0340*/  IMAD.U32 R3, RZ, RZ, UR9 ;  /* 0x00000009ff037e24 */ /* 0x000fe2000f8e00ff */
[----:B------:R-:W-:Y:S01]  /*0350*/  IABS R8, R5 ;  /* 0x0000000500087213 */ /* 0x000fe20000000000 */
[----:B------:R-:W-:Y:S01]  /*0360*/  ULOP3.LUT UR10, UR10, UR9, URZ, 0x3c, !UPT ;  /* 0x000000090a0a7292 */ /* 0x000fe2000f8e3c3f */
[----:B------:R-:W-:Y:S01]  /*0370*/  CS2R R68, SRZ ;  /* 0x0000000000447805 */ /* 0x000fe2000001ff00 */
[----:B------:R-:W-:Y:S01]  /*0380*/  CS2R R70, SRZ ;  /* 0x0000000000467805 */ /* 0x000fe2000001ff00 */
[-C--:B------:R-:W-:Y:S01]  /*0390*/  IABS R6, R3.reuse ;  /* 0x0000000300067213 */ /* 0x080fe20000000000 */
[----:B------:R3:W4:Y:S01]  /*03a0*/  R2UR UR13, R8 ;  /* 0x00000000080d73c2 */ /* 0x00072200000e0000 */
[----:B------:R-:W-:Y:S01]  /*03b0*/  IABS R3, R3 ;  /* 0x0000000300037213 */ /* 0x000fe20000000000 */
[----:B------:R-:W-:Y:S01]  /*03c0*/  CS2R R72, SRZ ;  /* 0x0000000000487805 */ /* 0x000fe2000001ff00 */
[----:B------:R-:W-:Y:S01]  /*03d0*/  CS2R R74, SRZ ;  /* 0x00000000004a7805 */ /* 0x000fe2000001ff00 */
[----:B------:R-:W-:Y:S01]  /*03e0*/  CS2R R76, SRZ ;  /* 0x00000000004c7805 */ /* 0x000fe2000001ff00 */
[----:B------:R-:W-:Y:S01]  /*03f0*/  CS2R R78, SRZ ;  /* 0x00000000004e7805 */ /* 0x000fe2000001ff00 */
[----:B------:R-:W-:Y:S01]  /*0400*/  IMAD.MOV R7, RZ, RZ, -R3 ;  /* 0x000000ffff077224 */ /* 0x000fe200078e0a03 */
[----:B------:R-:W-:Y:S01]  /*0410*/  CS2R R80, SRZ ;  /* 0x0000000000507805 */ /* 0x000fe2000001ff00 */
[----:B------:R1:W2:Y:S01]  /*0420*/  R2UR UR14, R6 ;  /* 0x00000000060e73c2 */ /* 0x0002a200000e0000 */
[--C-:B---3--:R-:W-:Y:S01]  /*0430*/  SHF.R.U32.HI R8, RZ, 0x3, R10.reuse ;  /* 0x00000003ff087819 */ /* 0x108fe2000001160a */
[----:B------:R-:W-:Y:S01]  /*0440*/  CS2R R82, SRZ ;  /* 0x0000000000527805 */ /* 0x000fe2000001ff00 */
[----:B------:R-:W-:Y:S01]  /*0450*/  CS2R R84, SRZ ;  /* 0x0000000000547805 */ /* 0x000fe2000001ff00 */
[----:B------:R-:W-:Y:S01]  /*0460*/  CS2R R86, SRZ ;  /* 0x0000000000567805 */ /* 0x000fe2000001ff00 */
[----:B------:R-:W-:Y:S01]  /*0470*/  CS2R R188, SRZ ;  /* 0x0000000000bc7805 */ /* 0x000fe2000001ff00 */
[----:B------:R-:W-:Y:S01]  /*0480*/  CS2R R190, SRZ ;  /* 0x0000000000be7805 */ /* 0x000fe2000001ff00 */
[----:B------:R-:W-:Y:S01]  /*0490*/  CS2R R184, SRZ ;  /* 0x0000000000b87805 */ /* 0x000fe2000001ff00 */
[----:B------:R3:W4:Y:S01]  /*04a0*/  R2UR UR12, R7 ;  /* 0x00000000070c73c2 */ /* 0x00072200000e0000 */
[----:B-1----:R-:W-:Y:S01]  /*04b0*/  IMAD.SHL.U32 R6, R10, 0x2, RZ ;  /* 0x000000020a067824 */ /* 0x002fe200078e00ff */
[----:B------:R-:W-:Y:S01]  /*04c0*/  CS2R R186, SRZ ;  /* 0x0000000000ba7805 */ /* 0x000fe2000001ff00 */
[----:B------:R-:W-:Y:S01]  /*04d0*/  CS2R R180, SRZ ;  /* 0x0000000000b47805 */ /* 0x000fe2000001ff00 */
[----:B------:R-:W-:Y:S01]  /*04e0*/  CS2R R182, SRZ ;  /* 0x0000000000b67805 */ /* 0x000fe2000001ff00 */
[----:B------:R-:W-:Y:S01]  /*04f0*/  CS2R R176, SRZ ;  /* 0x0000000000b07805 */ /* 0x000fe2000001ff00 */
[----:B------:R-:W-:Y:S01]  /*0500*/  CS2R R178, SRZ ;  /* 0x0000000000b27805 */ /* 0x000fe2000001ff00 */
[----:B------:R-:W-:Y:S01]  /*0510*/  CS2R R172, SRZ ;  /* 0x0000000000ac7805 */ /* 0x000fe2000001ff00 */
[----:B---3--:R-:W-:Y:S01]  /*0520*/  SHF.R.U32.HI R7, RZ, 0x2, R10 ;  /* 0x00000002ff077819 */ /* 0x008fe2000001160a */
[----:B------:R-:W-:Y:S01]  /*0530*/  CS2R R174, SRZ ;  /* 0x0000000000ae7805 */ /* 0x000fe2000001ff00 */
[----:B--2---:R-:W1:Y:S08]  /*0540*/  I2F.RP R0, UR14 ;  /* 0x0000000e00007d06 */ /* 0x004e700008209400 */
[----:B-1----:R-:W1:Y:S02]  /*0550*/  MUFU.RCP R0, R0 ;  /* 0x0000000000007308 */ /* 0x002e640000001000 */
[----:B-1----:R-:W-:-:S06]  /*0560*/  IADD3 R2, R0, 0xffffffe, RZ ;  /* 0x0ffffffe00027810 */ /* 0x002fcc0007ffe0ff */
[----:B------:R-:W1:Y:S02]  /*0570*/  F2I.FTZ.U32.TRUNC.NTZ R2, R2 ;  /* 0x0000000200027305 */ /* 0x000e64000021f000 */
[----:B-1----:R1:W2:Y:S02]  /*0580*/  R2UR UR5, R2 ;  /* 0x00000000020573c2 */ /* 0x0022a400000e0000 */
[----:B-1----:R-:W-:-:S05]  /*0590*/  IMAD.SHL.U32 R2, R10, 0x10, RZ ;  /* 0x000000100a027824 */ /* 0x002fca00078e00ff */
[C---:B------:R-:W-:Y:S02]  /*05a0*/  LOP3.LUT R0, R2.reuse, 0x30, RZ, 0xc0, !PT ;  /* 0x0000003002007812 */ /* 0x040fe400078ec0ff */
[----:B------:R-:W-:Y:S02]  /*05b0*/  LOP3.LUT R3, R2, 0x40, RZ, 0xc0, !PT ;  /* 0x0000004002037812 */ /* 0x000fe400078ec0ff */
[----:B------:R-:W-:Y:S02]  /*05c0*/  LOP3.LUT R5, R0, 0x40, RZ, 0xfc, !PT ;  /* 0x0000004000057812 */ /* 0x000fe400078efcff */
[C---:B------:R-:W-:Y:S02]  /*05d0*/  LOP3.LUT R0, R3.reuse, 0x10, R10, 0xf8, !PT ;  /* 0x0000001003007812 */ /* 0x040fe400078ef80a */
[----:B------:R-:W-:Y:S02]  /*05e0*/  LOP3.LUT R228, R3, 0x30, R6, 0xf8, !PT ;  /* 0x0000003003e47812 */ /* 0x000fe400078ef806 */
[----:B------:R-:W-:Y:S01]  /*05f0*/  LOP3.LUT R3, R10, 0x20, RZ, 0xc0, !PT ;  /* 0x000000200a037812 */ /* 0x000fe200078ec0ff */
[----:B--2---:R-:W-:Y:S01]  /*0600*/  UIADD3 UR6, URZ, -UR5, URZ ;  /* 0x800000053f067290 */ /* 0x004fe2000fffe03f */
[----:B------:R-:W-:-:S02]  /*0610*/  LOP3.LUT R232, R5, R0, RZ, 0x3c, !PT ;  /* 0x0000000005e87212 */ /* 0x000fc400078e3cff */
[----:B------:R-:W-:Y:S01]  /*0620*/  SHF.R.U32.HI R0, RZ, 0x2, R3 ;  /* 0x00000002ff007819 */ /* 0x000fe20000011603 */
[----:B------:R-:W-:Y:S01]  /*0630*/  UIMAD UR6, UR6, UR14, URZ ;  /* 0x0000000e060672a4 */ /* 0x000fe2000f8e023f */
[----:B------:R-:W-:Y:S01]  /*0640*/  LOP3.LUT R228, R228, R5, RZ, 0x3c, !PT ;  /* 0x00000005e4e47212 */ /* 0x000fe200078e3cff */
[----:B------:R-:W-:Y:S01]  /*0650*/  IMAD.SHL.U32 R9, R3, 0x2, RZ ;  /* 0x0000000203097824 */ /* 0x000fe200078e00ff */
[C---:B------:R-:W-:Y:S01]  /*0660*/  LOP3.LUT R4, R0.reuse, 0x7, R10, 0xf8, !PT ;  /* 0x0000000700047812 */ /* 0x040fe200078ef80a */
[----:B------:R-:W-:Y:S01]  /*0670*/  UIMAD.WIDE.U32 UR4, UR5, UR6, UR4 ;  /* 0x00000006050472a5 */ /* 0x000fe2000f8e0004 */
[--C-:B------:R-:W-:Y:S02]  /*0680*/  LOP3.LUT R231, R0, 0x10, R7.reuse, 0xf8, !PT ;  /* 0x0000001000e77812 */ /* 0x100fe400078ef807 */
[----:B------:R-:W-:Y:S02]  /*0690*/  LOP3.LUT R0, R4, 0x10, R7, 0xf8, !PT ;  /* 0x0000001004007812 */ /* 0x000fe400078ef807 */
[----:B------:R-:W-:-:S02]  /*06a0*/  SGXT.U32 R4, R8, 0x4 ;  /* 0x000000040804781a */ /* 0x000fc40000000000 */
[----:B------:R-:W-:Y:S01]  /*06b0*/  UMOV UR6, UR5 ;  /* 0x0000000500067c82 */ /* 0x000fe20008000000 */
[----:B------:R-:W-:Y:S01]  /*06c0*/  LOP3.LUT R8, R2, 0x60, RZ, 0xc0, !PT ;  /* 0x0000006002087812 */ /* 0x000fe200078ec0ff */
[----:B------:R-:W-:Y:S01]  /*06d0*/  UIMAD.WIDE.U32 UR4, UR6, UR11, URZ ;  /* 0x0000000b060472a5 */ /* 0x000fe2000f8e003f */
[----:B------:R-:W-:Y:S01]  /*06e0*/  LOP3.LUT R5, R10, 0x80, RZ, 0xc0, !PT ;  /* 0x000000800a057812 */ /* 0x000fe200078ec0ff */
[----:B----4-:R-:W-:Y:S01]  /*06f0*/  UIMAD.WIDE.U32 UR6, UR6, UR13, URZ ;  /* 0x0000000d060672a5 */ /* 0x010fe2000f8e003f */
[----:B------:R-:W-:Y:S01]  /*0700*/  LOP3.LUT R7, R6, 0x30, RZ, 0xc0, !PT ;  /* 0x0000003006077812 */ /* 0x000fe200078ec0ff */
[----:B------:R-:W-:Y:S01]  /*0710*/  UIMAD UR5, UR5, UR12, UR11 ;  /* 0x0000000c050572a4 */ /* 0x000fe2000f8e020b */
[----:B------:R-:W-:Y:S01]  /*0720*/  LOP3.LUT R3, R2, 0x10, RZ, 0xc0, !PT ;  /* 0x0000001002037812 */ /* 0x000fe200078ec0ff */
[----:B------:R-:W-:Y:S01]  /*0730*/  UIMAD UR4, UR7, UR12, UR13 ;  /* 0x0000000c070472a4 */ /* 0x000fe2000f8e020d */
[----:B------:R-:W-:Y:S01]  /*0740*/  LOP3.LUT R8, R8, 0x10, R10, 0xf8, !PT ;  /* 0x0000001008087812 */ /* 0x000fe200078ef80a */
[----:B------:R-:W-:Y:S01]  /*0750*/  UISETP.GT.U32.AND UP2, UPT, UR14, UR5, UPT ;  /* 0x000000050e00728c */ /* 0x000fe2000bf44070 */
[----:B------:R-:W-:Y:S01]  /*0760*/  SHF.R.U32.HI R5, RZ, 0x3, R5 ;  /* 0x00000003ff057819 */ /* 0x000fe20000011605 */
[----:B------:R-:W-:Y:S01]  /*0770*/  UISETP.GT.U32.AND UP1, UPT, UR14, UR4, UPT ;  /* 0x000000040e00728c */ /* 0x000fe2000bf24070 */
[----:B------:R-:W-:Y:S01]  /*0780*/  LOP3.LUT R248, R7, 0x70, R2, 0x78, !PT ;  /* 0x0000007007f87812 */ /* 0x000fe200078e7802 */
[----:B------:R-:W-:Y:S01]  /*0790*/  IMAD.SHL.U32 R0, R0, 0x80, RZ ;  /* 0x0000008000007824 */ /* 0x000fe200078e00ff */
[--C-:B------:R-:W-:Y:S01]  /*07a0*/  LOP3.LUT R230, R8, 0x60, R3.reuse, 0x1e, !PT ;  /* 0x0000006008e67812 */ /* 0x100fe200078e1e03 */
[----:B------:R-:W-:Y:S01]  /*07b0*/  UMOV UR6, URZ ;  /* 0x0000003f00067c82 */ /* 0x000fe20008000000 */
[----:B------:R-:W-:-:S02]  /*07c0*/  LOP3.LUT R7, R2, 0x20, R3, 0x2e, !PT ;  /* 0x0000002002077812 */ /* 0x000fc400078e2e03 */
[--C-:B------:R-:W-:Y:S02]  /*07d0*/  LOP3.LUT R3, R5, 0x8, R10.reuse, 0xf8, !PT ;  /* 0x0000000805037812 */ /* 0x100fe400078ef80a */
[----:B------:R-:W-:Y:S01]  /*07e0*/  @!UP2 UIADD3 UR5, UR5, -UR14, URZ ;  /* 0x8000000e0505a290 */ /* 0x000fe2000fffe03f */
[----:B------:R-:W-:Y:S01]  /*07f0*/  LOP3.LUT R4, R4, R5, RZ, 0xfc, !PT ;  /* 0x0000000504047212 */ /* 0x000fe200078efcff */
[----:B------:R-:W-:Y:S01]  /*0800*/  @!UP1 UIADD3 UR4, UR4, -UR14, URZ ;  /* 0x8000000e04049290 */ /* 0x000fe2000fffe03f */
[--C-:B------:R-:W-:Y:S01]  /*0810*/  LOP3.LUT R3, R3, 0x7, R10.reuse, 0xf8, !PT ;  /* 0x0000000703037812 */ /* 0x100fe200078ef80a */
[----:B------:R-:W-:Y:S01]  /*0820*/  UISETP.GT.U32.AND UP4, UPT, UR14, UR5, UPT ;  /* 0x000000050e00728c */ /* 0x000fe2000bf84070 */
[----:B------:R-:W-:Y:S01]  /*0830*/  LOP3.LUT R5, R5, 0xf, R10, 0xf8, !PT ;  /* 0x0000000f05057812 */ /* 0x000fe200078ef80a */
[----:B------:R-:W-:Y:S01]  /*0840*/  UISETP.GE.U32.AND UP3, UPT, UR4, UR14, UPT ;  /* 0x0000000e0400728c */ /* 0x000fe2000bf66070 */
[----:B------:R-:W-:Y:S01]  /*0850*/  LOP3.LUT R6, R2, 0x70, RZ, 0xc0, !PT ;  /* 0x0000007002067812 */ /* 0x000fe200078ec0ff */
[----:B------:R-:W-:Y:S01]  /*0860*/  UISETP.GE.AND UP2, UPT, UR10, URZ, UPT ;  /* 0x0000003f0a00728c */ /* 0x000fe2000bf46270 */
[----:B------:R-:W-:Y:S01]  /*0870*/  IMAD.SHL.U32 R3, R3, 0x80, RZ ;  /* 0x0000008003037824 */ /* 0x000fe200078e00ff */
[----:B------:R-:W-:Y:S01]  /*0880*/  @!UP1 UIADD3 UR7, UR7, 0x1, URZ ;  /* 0x0000000107079890 */ /* 0x000fe2000fffe03f */
[----:B------:R-:W-:Y:S01]  /*0890*/  LOP3.LUT R7, R7, 0x40, R2, 0xf8, !PT ;  /* 0x0000004007077812 */ /* 0x000fe200078ef802 */
[----:B------:R-:W-:Y:S01]  /*08a0*/  ULOP3.LUT UR4, URZ, UR9, URZ, 0x33, !UPT ;  /* 0x000000093f047292 */ /* 0x000fe2000f8e333f */
[--C-:B------:R-:W-:Y:S01]  /*08b0*/  LOP3.LUT R6, R6, 0x10, R10.reuse, 0x78, !PT ;  /* 0x0000001006067812 */ /* 0x100fe200078e780a */
[----:B------:R-:W-:Y:S01]  /*08c0*/  UISETP.NE.AND UP1, UPT, UR9, URZ, UPT ;  /* 0x0000003f0900728c */ /* 0x000fe2000bf25270 */
[--C-:B------:R-:W-:Y:S01]  /*08d0*/  LOP3.LUT R231, R231, 0x7, R10.reuse, 0xf8, !PT ;  /* 0x00000007e7e77812 */ /* 0x100fe200078ef80a */
[----:B------:R-:W-:Y:S01]  /*08e0*/  @!UP4 UIADD3 UR5, UR5, -UR14, URZ ;  /* 0x8000000e0505c290 */ /* 0x000fe2000fffe03f */
[----:B------:R-:W-:Y:S01]  /*08f0*/  IMAD.SHL.U32 R5, R5, 0x80, RZ ;  /* 0x0000008005057824 */ /* 0x000fe200078e00ff */
[----:B------:R-:W-:Y:S01]  /*0900*/  @UP3 UIADD3 UR7, UR7, 0x1, URZ ;  /* 0x0000000107073890 */ /* 0x000fe2000fffe03f */
[C---:B------:R-:W-:Y:S01]  /*0910*/  IADD3 R239, R3.reuse, 0x1000, RZ ;  /* 0x0000100003ef7810 */ /* 0x040fe20007ffe0ff */
[----:B------:R-:W-:Y:S01]  /*0920*/  @!UP0 UIADD3 UR5, -UR5, URZ, URZ ;  /* 0x0000003f05058290 */ /* 0x000fe2000fffe13f */
[C---:B------:R-:W-:Y:S01]  /*0930*/  IADD3 R235, R3.reuse, 0x2000, RZ ;  /* 0x0000200003eb7810 */ /* 0x040fe20007ffe0ff */
[----:B------:R-:W-:Y:S01]  /*0940*/  @!UP2 UIADD3 UR7, -UR7, URZ, URZ ;  /* 0x0000003f0707a290 */ /* 0x000fe2000fffe13f */
[----:B------:R-:W-:Y:S01]  /*0950*/  IADD3 R11, R3, 0x3000, RZ ;  /* 0x00003000030b7810 */ /* 0x000fe20007ffe0ff */
[----:B------:R-:W-:Y:S01]  /*0960*/  USEL UR5, UR4, UR5, !UP1 ;  /* 0x0000000504057287 */ /* 0x000fe2000c800000 */
[----:B------:R-:W-:Y:S01]  /*0970*/  LOP3.LUT R10, R7, 0x10, R10, 0x78, !PT ;  /* 0x00000010070a7812 */ /* 0x000fe200078e780a */
[----:B------:R-:W-:Y:S01]  /*0980*/  USEL UR4, UR4, UR7, !UP1 ;  /* 0x0000000704047287 */ /* 0x000fe2000c800000 */
[-C--:B------:R-:W-:Y:S01]  /*0990*/  LOP3.LUT R246, R5, R6.reuse, RZ, 0xfc, !PT ;  /* 0x0000000605f67212 */ /* 0x080fe200078efcff */
[----:B------:R-:W-:Y:S01]  /*09a0*/  ULEA UR5, UR8, UR5, 0x3 ;  /* 0x0000000508057291 */ /* 0x000fe2000f8e183f */
[-C--:B------:R-:W-:Y:S01]  /*09b0*/  LOP3.LUT R244, R232, R5.reuse, RZ, 0xfc, !PT ;  /* 0x00000005e8f47212 */ /* 0x080fe200078efcff */
[----:B------:R-:W-:Y:S01]  /*09c0*/  USHF.L.U32 UR11, UR4, 0x8, URZ ;  /* 0x00000008040b7899 */ /* 0x000fe2000800063f */
[-C--:B------:R-:W-:Y:S01]  /*09d0*/  LOP3.LUT R243, R230, R5.reuse, RZ, 0xfc, !PT ;  /* 0x00000005e6f37212 */ /* 0x080fe200078efcff */
[----:B------:R-:W-:Y:S01]  /*09e0*/  USHF.L.U32 UR10, UR5, 0x7, URZ ;  /* 0x00000007050a7899 */ /* 0x000fe2000800063f */
[----:B------:R-:W-:Y:S01]  /*09f0*/  LOP3.LUT R245, R10, R5, RZ, 0xfc, !PT ;  /* 0x000000050af57212 */ /* 0x000fe200078efcff */
[----:B------:R-:W-:Y:S01]  /*0a00*/  ULDC.64 UR14, c[0x0][0x118] ;  /* 0x00004600000e7ab9 */ /* 0x000fe20000000a00 */
[-C--:B------:R-:W-:Y:S01]  /*0a10*/  LOP3.LUT R242, R239, R6.reuse, RZ, 0xfc, !PT ;  /* 0x00000006eff27212 */ /* 0x080fe200078efcff */
[----:B------:R-:W-:Y:S01]  /*0a20*/  IMAD.U32 R15, RZ, RZ, UR11 ;  /* 0x0000000bff0f7e24 */ /* 0x000fe2000f8e00ff */
[C---:B------:R-:W-:Y:S01]  /*0a30*/  LOP3.LUT R7, R4.reuse, UR11, RZ, 0xfc, !PT ;  /* 0x0000000b04077c12 */ /* 0x040fe2000f8efcff */
[----:B------:R-:W-:Y:S01]  /*0a40*/  IMAD.U32 R17, RZ, RZ, UR11 ;  /* 0x0000000bff117e24 */ /* 0x000fe2000f8e00ff */
[----:B------:R-:W-:Y:S01]  /*0a50*/  LOP3.LUT R3, R4, UR10, RZ, 0xfc, !PT ;  /* 0x0000000a04037c12 */ /* 0x000fe2000f8efcff */
[----:B------:R-:W-:Y:S01]  /*0a60*/  IMAD.U32 R19, RZ, RZ, UR11 ;  /* 0x0000000bff137e24 */ /* 0x000fe2000f8e00ff */
[-C--:B------:R-:W-:Y:S01]  /*0a70*/  LOP3.LUT R238, R235, R6.reuse, RZ, 0xfc, !PT ;  /* 0x00000006ebee7212 */ /* 0x080fe200078efcff */
[----:B------:R-:W-:Y:S01]  /*0a80*/  IMAD.HI R8, R7, 0x2aaaaaab, RZ ;  /* 0x2aaaaaab07087827 */ /* 0x000fe200078e02ff */
[----:B------:R-:W-:Y:S01]  /*0a90*/  LOP3.LUT R234, R11, R6, RZ, 0xfc, !PT ;  /* 0x000000060bea7212 */ /* 0x000fe200078efcff */
[----:B------:R-:W-:Y:S01]  /*0aa0*/  UMOV UR8, 0x1 ;  /* 0x0000000100087882 */ /* 0x000fe20000000000 */
[----:B------:R-:W-:Y:S01]  /*0ab0*/  LOP3.LUT R247, R248, R9, RZ, 0x3c, !PT ;  /* 0x00000009f8f77212 */ /* 0x000fe200078e3cff */
[----:B------:R-:W-:Y:S01]  /*0ac0*/  IMAD.HI R5, R3, 0x7f807f81, RZ ;  /* 0x7f807f8103057827 */ /* 0x000fe200078e02ff */
[-C--:B------:R-:W-:Y:S01]  /*0ad0*/  LOP3.LUT R241, R10, R239.reuse, RZ, 0xfc, !PT ;  /* 0x000000ef0af17212 */ /* 0x080fe200078efcff */
[----:B------:R-:W-:Y:S01]  /*0ae0*/  UMOV UR9, 0xffffffff ;  /* 0xffffffff00097882 */ /* 0x000fe20000000000 */
[----:B------:R-:W-:Y:S01]  /*0af0*/  LOP3.LUT R240, R232, R239, RZ, 0xfc, !PT ;  /* 0x000000efe8f07212 */ /* 0x000fe200078efcff */
[----:B------:R-:W-:Y:S01]  /*0b00*/  IMAD.U32 R21, RZ, RZ, UR11 ;  /* 0x0000000bff157e24 */ /* 0x000fe2000f8e00ff */
[----:B------:R-:W-:Y:S01]  /*0b10*/  SHF.R.U32.HI R6, RZ, 0x1f, R5 ;  /* 0x0000001fff067819 */ /* 0x000fe20000011605 */
[----:B------:R-:W-:Y:S01]  /*0b20*/  IMAD.U32 R13, RZ, RZ, UR10 ;  /* 0x0000000aff0d7e24 */ /* 0x000fe2000f8e00ff */
[-C--:B------:R-:W-:Y:S01]  /*0b30*/  LOP3.LUT R237, R10, R235.reuse, RZ, 0xfc, !PT ;  /* 0x000000eb0aed7212 */ /* 0x080fe200078efcff */
[----:B------:R-:W-:Y:S01]  /*0b40*/  IMAD R247, R4, 0x80, R247 ;  /* 0x0000008004f77824 */ /* 0x000fe200078e02f7 */
[----:B------:R-:W-:Y:S01]  /*0b50*/  LOP3.LUT R236, R232, R235, RZ, 0xfc, !PT ;  /* 0x000000ebe8ec7212 */ /* 0x000fe200078efcff */
[----:B------:R-:W-:Y:S01]  /*0b60*/  IMAD.SHL.U32 R231, R231, 0x80, RZ ;  /* 0x00000080e7e77824 */ /* 0x000fe200078e00ff */
[----:B------:R-:W-:Y:S01]  /*0b70*/  LEA.HI.SX32 R12, R5, R6, 0x15 ;  /* 0x00000006050c7211 */ /* 0x000fe200078faaff */
[----:B------:R-:W-:Y:S01]  /*0b80*/  IMAD.U32 R5, RZ, RZ, UR11 ;  /* 0x0000000bff057e24 */ /* 0x000fe2000f8e00ff */
[C---:B------:R-:W-:Y:S01]  /*0b90*/  LOP3.LUT R239, R230.reuse, R239, RZ, 0xfc, !PT ;  /* 0x000000efe6ef7212 */ /* 0x040fe200078efcff */
[----:B------:R-:W-:Y:S01]  /*0ba0*/  UMOV UR7, URZ ;  /* 0x0000003f00077c82 */ /* 0x000fe20008000000 */
[----:B------:R-:W-:Y:S01]  /*0bb0*/  LOP3.LUT R235, R230, R235, RZ, 0xfc, !PT ;  /* 0x000000ebe6eb7212 */ /* 0x000fe200078efcff */
[----:B------:R-:W-:Y:S01]  /*0bc0*/  IMAD R12, R12, -0x1010, R3 ;  /* 0xffffeff00c0c7824 */ /* 0x000fe200078e0203 */
[----:B------:R-:W-:Y:S01]  /*0bd0*/  SHF.R.U32.HI R9, RZ, 0x1f, R8 ;  /* 0x0000001fff097819 */ /* 0x000fe20000011608 */
[----:B------:R-:W-:Y:S01]  /*0be0*/  UMOV UR4, URZ ;  /* 0x0000003f00047c82 */ /* 0x000fe20008000000 */
[-C--:B------:R-:W-:Y:S01]  /*0bf0*/  LOP3.LUT R233, R10, R11.reuse, RZ, 0xfc, !PT ;  /* 0x0000000b0ae97212 */ /* 0x080fe200078efcff */
[----:B------:R-:W-:Y:S01]  /*0c00*/  UMOV UR5, URZ ;  /* 0x0000003f00057c82 */ /* 0x000fe20008000000 */
[----:B------:R-:W-:-:S02]  /*0c10*/  LOP3.LUT R232, R232, R11, RZ, 0xfc, !PT ;  /* 0x0000000be8e87212 */ /* 0x000fc400078efcff */
[----:B------:R-:W-:Y:S01]  /*0c20*/  LOP3.LUT R230, R230, R11, RZ, 0xfc, !PT ;  /* 0x0000000be6e67212 */ /* 0x000fe200078efcff */
[----:B------:R-:W-:Y:S01]  /*0c30*/  IMAD.U32 R11, RZ, RZ, UR11 ;  /* 0x0000000bff0b7e24 */ /* 0x000fe2000f8e00ff */
[----:B------:R-:W-:Y:S01]  /*0c40*/  LEA.HI R14, R8, R9, RZ, 0x17 ;  /* 0x00000009080e7211 */ /* 0x000fe200078fb8ff */
[----:B------:R-:W-:Y:S01]  /*0c50*/  IMAD.U32 R9, RZ, RZ, UR11 ;  /* 0x0000000bff097e24 */ /* 0x000fe2000f8e00ff */
[--C-:B------:R-:W-:Y:S01]  /*0c60*/  LOP3.LUT R8, R5, 0x20, R4.reuse, 0xfe, !PT ;  /* 0x0000002005087812 */ /* 0x100fe200078efe04 */
[----:B------:R-:W-:Y:S01]  /*0c70*/  IMAD.U32 R5, RZ, RZ, UR10 ;  /* 0x0000000aff057e24 */ /* 0x000fe2000f8e00ff */
[--C-:B------:R-:W-:Y:S01]  /*0c80*/  LOP3.LUT R10, R11, 0x60, R4.reuse, 0xfe, !PT ;  /* 0x000000600b0a7812 */ /* 0x100fe200078efe04 */
[----:B------:R-:W-:Y:S01]  /*0c90*/  IMAD.U32 R11, RZ, RZ, UR10 ;  /* 0x0000000aff0b7e24 */ /* 0x000fe2000f8e00ff */
[--C-:B------:R-:W-:Y:S02]  /*0ca0*/  LOP3.LUT R9, R9, 0x40, R4.reuse, 0xfe, !PT ;  /* 0x0000004009097812 */ /* 0x100fe400078efe04 */
[----:B------:R-:W-:-:S02]  /*0cb0*/  LOP3.LUT R5, R5, 0x20, R4, 0xfe, !PT ;  /* 0x0000002005057812 */ /* 0x000fc400078efe04 */
[--C-:B------:R-:W-:Y:S02]  /*0cc0*/  LOP3.LUT R15, R15, 0x80, R4.reuse, 0xfe, !PT ;  /* 0x000000800f0f7812 */ /* 0x100fe400078efe04 */
[--C-:B------:R-:W-:Y:S02]  /*0cd0*/  LOP3.LUT R17, R17, 0xa0, R4.reuse, 0xfe, !PT ;  /* 0x000000a011117812 */ /* 0x100fe400078efe04 */
[--C-:B------:R-:W-:Y:S02]  /*0ce0*/  LOP3.LUT R19, R19, 0xc0, R4.reuse, 0xfe, !PT ;  /* 0x000000c013137812 */ /* 0x100fe400078efe04 */
[--C-:B------:R-:W-:Y:S02]  /*0cf0*/  LOP3.LUT R20, R21, 0xe0, R4.reuse, 0xfe, !PT ;  /* 0x000000e015147812 */ /* 0x100fe400078efe04 */
[--C-:B------:R-:W-:Y:S02]  /*0d00*/  LOP3.LUT R6, R11, 0x40, R4.reuse, 0xfe, !PT ;  /* 0x000000400b067812 */ /* 0x100fe400078efe04 */
[----:B------:R-:W-:Y:S01]  /*0d10*/  LOP3.LUT R4, R13, 0x60, R4, 0xfe, !PT ;  /* 0x000000600d047812 */ /* 0x000fe200078efe04 */
[----:B------:R-:W-:Y:S01]  /*0d20*/  IMAD R13, R14, -0xc00, R7 ;  /* 0xfffff4000e0d7824 */ /* 0x000fe200078e0207 */
[----:B------:R-:W-:Y:S01]  /*0d30*/  PRMT R22, R9, 0x9910, RZ ;  /* 0x0000991009167816 */ /* 0x000fe200000000ff */
[----:B------:R-:W-:Y:S01]  /*0d40*/  IMAD.HI R7, R5, 0x7f807f81, RZ ;  /* 0x7f807f8105077827 */ /* 0x000fe200078e02ff */
[----:B------:R-:W-:-:S02]  /*0d50*/  PRMT R21, R8, 0x9910, RZ ;  /* 0x0000991008157816 */ /* 0x000fc400000000ff */
[----:B------:R-:W-:Y:S01]  /*0d60*/  PRMT R23, R20, 0x9910, RZ ;  /* 0x0000991014177816 */ /* 0x000fe200000000ff */
[----:B------:R-:W-:Y:S01]  /*0d70*/  IMAD.HI R3, R6, 0x7f807f81, RZ ;  /* 0x7f807f8106037827 */ /* 0x000fe200078e02ff */
[----:B------:R-:W-:Y:S02]  /*0d80*/  SHF.R.U32.HI R14, RZ, 0x1f, R7 ;  /* 0x0000001fff0e7819 */ /* 0x000fe40000011607 */
[----:B------:R-:W-:Y:S01]  /*0d90*/  IADD3 R225, R0, 0x1000, RZ ;  /* 0x0000100000e17810 */ /* 0x000fe20007ffe0ff */
[----:B------:R-:W-:Y:S01]  /*0da0*/  IMAD.HI R11, R4, 0x7f807f81, RZ ;  /* 0x7f807f81040b7827 */ /* 0x000fe200078e02ff */
[----:B------:R-:W-:Y:S02]  /*0db0*/  LEA.HI.SX32 R14, R7, R14, 0x15 ;  /* 0x0000000e070e7211 */ /* 0x000fe400078faaff */
[----:B------:R-:W-:Y:S01]  /*0dc0*/  SHF.R.U32.HI R16, RZ, 0x1f, R3 ;  /* 0x0000001fff107819 */ /* 0x000fe20000011603 */
[----:B------:R-:W-:Y:S01]  /*0dd0*/  IMAD R7, R22, 0x2aab, RZ ;  /* 0x00002aab16077824 */ /* 0x000fe200078e02ff */
[----:B------:R-:W-:Y:S01]  /*0de0*/  SHF.R.U32.HI R18, RZ, 0x1f, R11 ;  /* 0x0000001fff127819 */ /* 0x000fe2000001160b */
[----:B------:R-:W-:Y:S01]  /*0df0*/  IMAD R21, R21, 0x2aab, RZ ;  /* 0x00002aab15157824 */ /* 0x000fe200078e02ff */
[----:B------:R-:W-:Y:S01]  /*0e00*/  LEA.HI.SX32 R3, R3, R16, 0x15 ;  /* 0x0000001003037211 */ /* 0x000fe200078faaff */
[----:B------:R-:W-:Y:S01]  /*0e10*/  IMAD R14, R14, -0x1010, R5 ;  /* 0xffffeff00e0e7824 */ /* 0x000fe200078e0205 */
[----:B------:R-:W-:Y:S01]  /*0e20*/  SHF.R.S32.HI R7, RZ, 0x10, R7 ;  /* 0x00000010ff077819 */ /* 0x000fe20000011407 */
[----:B------:R-:W-:Y:S01]  /*0e30*/  IMAD R23, R23, 0x2aab, RZ ;  /* 0x00002aab17177824 */ /* 0x000fe200078e02ff */
[----:B------:R-:W-:Y:S01]  /*0e40*/  SHF.R.S32.HI R5, RZ, 0x10, R21 ;  /* 0x00000010ff057819 */ /* 0x000fe20000011415 */
[----:B------:R-:W-:Y:S01]  /*0e50*/  IMAD R3, R3, -0x1010, R6 ;  /* 0xffffeff003037824 */ /* 0x000fe200078e0206 */
[----:B------:R-:W-:Y:S01]  /*0e60*/  LOP3.LUT R7, R7, 0xffff, RZ, 0xc0, !PT ;  /* 0x0000ffff07077812 */ /* 0x000fe200078ec0ff */
[----:B------:R-:W-:Y:S01]  /*0e70*/  IMAD R25, R14, 0x3c00, RZ ;  /* 0x00003c000e197824 */ /* 0x000fe200078e02ff */
[----:B------:R-:W-:Y:S01]  /*0e80*/  PRMT R21, R15, 0x9910, RZ ;  /* 0x000099100f157816 */ /* 0x000fe200000000ff */
[----:B------:R-:W-:Y:S01]  /*0e90*/  IMAD R13, R13, 0x3c00, RZ ;  /* 0x00003c000d0d7824 */ /* 0x000fe200078e02ff */
[----:B------:R-:W-:-:S02]  /*0ea0*/  SHF.R.U32.HI R6, RZ, 0xf, R7 ;  /* 0x0000000fff067819 */ /* 0x000fc40000011607 */
[----:B------:R-:W-:Y:S02]  /*0eb0*/  LEA.HI.SX32 R11, R11, R18, 0x15 ;  /* 0x000000120b0b7211 */ /* 0x000fe400078faaff */
[----:B------:R-:W-:Y:S02]  /*0ec0*/  PRMT R18, R10, 0x9910, RZ ;  /* 0x000099100a127816 */ /* 0x000fe400000000ff */
[----:B------:R-:W-:Y:S01]  /*0ed0*/  LEA.HI R6, R7, R6, RZ, 0x17 ;  /* 0x0000000607067211 */ /* 0x000fe200078fb8ff */
[----:B------:R-:W-:Y:S01]  /*0ee0*/  IMAD R7, R21, 0x2aab, RZ ;  /* 0x00002aab15077824 */ /* 0x000fe200078e02ff */
[----:B------:R-:W-:Y:S01]  /*0ef0*/  LOP3.LUT R16, R5, 0xffff, RZ, 0xc0, !PT ;  /* 0x0000ffff05107812 */ /* 0x000fe200078ec0ff */
[----:B------:R-:W-:Y:S01]  /*0f00*/  IMAD R11, R11, -0x1010, R4 ;  /* 0xffffeff00b0b7824 */ /* 0x000fe200078e0204 */
[----:B------:R-:W-:Y:S01]  /*0f10*/  PRMT R22, R19, 0x9910, RZ ;  /* 0x0000991013167816 */ /* 0x000fe200000000ff */
[----:B------:R-:W-:Y:S01]  /*0f20*/  IMAD R4, R18, 0x2aab, RZ ;  /* 0x00002aab12047824 */ /* 0x000fe200078e02ff */
[----:B------:R-:W-:Y:S01]  /*0f30*/  SHF.R.U32.HI R5, RZ, 0xf, R16 ;  /* 0x0000000fff057819 */ /* 0x000fe20000011610 */
[----:B------:R-:W-:Y:S01]  /*0f40*/  IMAD R11, R11, 0x3c00, RZ ;  /* 0x00003c000b0b7824 */ /* 0x000fe200078e02ff */
[----:B------:R-:W-:Y:S01]  /*0f50*/  SHF.R.S32.HI R7, RZ, 0x10, R7 ;  /* 0x00000010ff077819 */ /* 0x000fe20000011407 */
[----:B------:R-:W-:Y:S01]  /*0f60*/  IMAD R22, R22, 0x2aab, RZ ;  /* 0x00002aab16167824 */ /* 0x000fe200078e02ff */
[----:B------:R-:W-:-:S02]  /*0f70*/  LEA.HI R5, R16, R5, RZ, 0x17 ;  /* 0x0000000510057211 */ /* 0x000fc400078fb8ff */
[----:B------:R-:W-:Y:S02]  /*0f80*/  PRMT R18, R17, 0x9910, RZ ;  /* 0x0000991011127816 */ /* 0x000fe400000000ff */
[----:B------:R-:W-:Y:S02]  /*0f90*/  SHF.R.S32.HI R4, RZ, 0x10, R4 ;  /* 0x00000010ff047819 */ /* 0x000fe40000011404 */
[----:B------:R-:W-:Y:S01]  /*0fa0*/  LOP3.LUT R16, R7, 0xffff, RZ, 0xc0, !PT ;  /* 0x0000ffff07107812 */ /* 0x000fe200078ec0ff */
[----:B------:R-:W-:Y:S01]  /*0fb0*/  IMAD R18, R18, 0x2aab, RZ ;  /* 0x00002aab12127824 */ /* 0x000fe200078e02ff */
[----:B------:R-:W-:Y:S02]  /*0fc0*/  LOP3.LUT R21, R4, 0xffff, RZ, 0xc0, !PT ;  /* 0x0000ffff04157812 */ /* 0x000fe400078ec0ff */
[----:B------:R-:W-:Y:S02]  /*0fd0*/  SHF.R.U32.HI R7, RZ, 0xf, R16 ;  /* 0x0000000fff077819 */ /* 0x000fe40000011610 */
[----:B------:R-:W-:-:S02]  /*0fe0*/  SHF.R.U32.HI R4, RZ, 0xf, R21 ;  /* 0x0000000fff047819 */ /* 0x000fc40000011615 */
[----:B------:R-:W-:Y:S02]  /*0ff0*/  LEA.HI R7, R16, R7, RZ, 0x17 ;  /* 0x0000000710077211 */ /* 0x000fe400078fb8ff */
[----:B------:R-:W-:Y:S02]  /*1000*/  SHF.R.S32.HI R16, RZ, 0x10, R18 ;  /* 0x00000010ff107819 */ /* 0x000fe40000011412 */
[----:B------:R-:W-:Y:S02]  /*1010*/  LEA.HI R4, R21, R4, RZ, 0x17 ;  /* 0x0000000415047211 */ /* 0x000fe400078fb8ff */
[----:B------:R-:W-:Y:S01]  /*1020*/  SHF.R.S32.HI R21, RZ, 0x10, R23 ;  /* 0x00000010ff157819 */ /* 0x000fe20000011417 */
[----:B------:R-:W-:Y:S01]  /*1030*/  IMAD R23, R12, 0x3c00, RZ ;  /* 0x00003c000c177824 */ /* 0x000fe200078e02ff */
[----:B------:R-:W-:Y:S02]  /*1040*/  SHF.R.S32.HI R18, RZ, 0x10, R22 ;  /* 0x00000010ff127819 */ /* 0x000fe40000011416 */
[----:B------:R-:W-:-:S02]  /*1050*/  LOP3.LUT R27, R16, 0xffff, RZ, 0xc0, !PT ;  /* 0x0000ffff101b7812 */ /* 0x000fc400078ec0ff */
[----:B------:R-:W-:Y:S02]  /*1060*/  LOP3.LUT R29, R18, 0xffff, RZ, 0xc0, !PT ;  /* 0x0000ffff121d7812 */ /* 0x000fe400078ec0ff */
[----:B------:R-:W-:Y:S02]  /*1070*/  SHF.R.U32.HI R12, RZ, 0xf, R27 ;  /* 0x0000000fff0c7819 */ /* 0x000fe4000001161b */
[----:B------:R-:W-:Y:S02]  /*1080*/  LOP3.LUT R18, R23, 0x70, R2, 0xf8, !PT ;  /* 0x0000007017127812 */ /* 0x000fe400078ef802 */
[----:B------:R-:W-:Y:S01]  /*1090*/  LEA.HI R12, R27, R12, RZ, 0x17 ;  /* 0x0000000c1b0c7211 */ /* 0x000fe200078fb8ff */
[----:B------:R-:W-:Y:S01]  /*10a0*/  IMAD R27, R3, 0x3c00, RZ ;  /* 0x00003c00031b7824 */ /* 0x000fe200078e02ff */
[----:B------:R-:W-:Y:S02]  /*10b0*/  IADD3 R32, P0, R18, c[0x0][0x160], RZ ;  /* 0x0000580012207a10 */ /* 0x000fe40007f1e0ff */
[----:B------:R-:W-:-:S02]  /*10c0*/  PRMT R3, R5, 0x9910, RZ ;  /* 0x0000991005037816 */ /* 0x000fc400000000ff */
[----:B------:R-:W-:Y:S02]  /*10d0*/  LEA.HI.X.SX32 R33, R18, c[0x0][0x164], 0x1, P0 ;  /* 0x0000590012217a11 */ /* 0x000fe400000f0eff */
[--C-:B------:R-:W-:Y:S01]  /*10e0*/  LOP3.LUT R18, R27, 0x70, R2.reuse, 0xf8, !PT ;  /* 0x000000701b127812 */ /* 0x100fe200078ef802 */
[----:B------:R-:W-:Y:S01]  /*10f0*/  IMAD R3, R3, 0xc00, RZ ;  /* 0x00000c0003037824 */ /* 0x000fe200078e02ff */
[----:B------:R-:W-:Y:S01]  /*1100*/  LOP3.LUT R5, R11, 0x70, R2, 0xf8, !PT ;  /* 0x000000700b057812 */ /* 0x000fe200078ef802 */
[----:B------:R1:W-:Y:S01]  /*1110*/  LDGSTS.E.BYPASS.128 [R247+0x10000], [R32.64] ;  /* 0x1000000020f77fae */ /* 0x0003e2000b901c4e */
[----:B------:R-:W-:Y:S02]  /*1120*/  IADD3 R30, P5, R18, c[0x0][0x160], RZ ;  /* 0x00005800121e7a10 */ /* 0x000fe40007fbe0ff */
[----:B------:R-:W-:Y:S02]  /*1130*/  PRMT R6, R6, 0x9910, RZ ;  /* 0x0000991006067816 */ /* 0x000fe400000000ff */
[----:B------:R-:W-:-:S02]  /*1140*/  IADD3 R204, P6, R5, c[0x0][0x160], RZ ;  /* 0x0000580005cc7a10 */ /* 0x000fc40007fde0ff */
[----:B------:R-:W-:Y:S02]  /*1150*/  LEA.HI.X.SX32 R31, R18, c[0x0][0x164], 0x1, P5 ;  /* 0x00005900121f7a11 */ /* 0x000fe400028f0eff */
[----:B------:R-:W-:Y:S01]  /*1160*/  PRMT R18, R4, 0x9910, RZ ;  /* 0x0000991004127816 */ /* 0x000fe200000000ff */
[----:B------:R-:W-:Y:S01]  /*1170*/  IMAD.MOV.U32 R4, RZ, RZ, R6 ;  /* 0x000000ffff047224 */ /* 0x000fe200078e0006 */
[----:B------:R-:W-:Y:S01]  /*1180*/  LEA.HI.X.SX32 R205, R5, c[0x0][0x164], 0x1, P6 ;  /* 0x0000590005cd7a11 */ /* 0x000fe200030f0eff */
[----:B------:R-:W-:Y:S01]  /*1190*/  IMAD.MOV R5, RZ, RZ, -R3 ;  /* 0x000000ffff057224 */ /* 0x000fe200078e0a03 */
[----:B------:R-:W-:Y:S01]  /*11a0*/  SHF.R.U32.HI R14, RZ, 0xf, R29 ;  /* 0x0000000fff0e7819 */ /* 0x000fe2000001161d */
[----:B------:R-:W-:Y:S01]  /*11b0*/  IMAD R3, R4, 0xc00, RZ ;  /* 0x00000c0004037824 */ /* 0x000fe200078e02ff */
[----:B------:R-:W-:Y:S01]  /*11c0*/  PRMT R12, R12, 0x9910, RZ ;  /* 0x000099100c0c7816 */ /* 0x000fe200000000ff */
[----:B------:R-:W-:Y:S01]  /*11d0*/  IMAD.MOV.U32 R4, RZ, RZ, R18 ;  /* 0x000000ffff047224 */ /* 0x000fe200078e0012 */
[----:B------:R-:W-:Y:S01]  /*11e0*/  PRMT R5, R5, 0x7710, RZ ;  /* 0x0000771005057816 */ /* 0x000fe200000000ff */
[----:B------:R-:W-:Y:S01]  /*11f0*/  IMAD.MOV R6, RZ, RZ, -R3 ;  /* 0x000000ffff067224 */ /* 0x000fe200078e0a03 */
[----:B------:R-:W-:Y:S01]  /*1200*/  LOP3.LUT R21, R21, 0xffff, RZ, 0xc0, !PT ;  /* 0x0000ffff15157812 */ /* 0x000fe200078ec0ff */
[----:B------:R-:W-:Y:S01]  /*1210*/  IMAD R3, R4, 0xc00, RZ ;  /* 0x00000c0004037824 */ /* 0x000fe200078e02ff */
[----:B------:R-:W-:Y:S01]  /*1220*/  LEA.HI R14, R29, R14, RZ, 0x17 ;  /* 0x0000000e1d0e7211 */ /* 0x000fe200078fb8ff */
[----:B------:R-:W-:Y:S01]  /*1230*/  IMAD.IADD R8, R8, 0x1, R5 ;  /* 0x0000000108087824 */ /* 0x000fe200078e0205 */
[----:B------:R-:W-:Y:S01]  /*1240*/  PRMT R4, R6, 0x7710, RZ ;  /* 0x0000771006047816 */ /* 0x000fe200000000ff */
[----:B------:R-:W-:Y:S01]  /*1250*/  IMAD.MOV.U32 R34, RZ, RZ, R204 ;  /* 0x000000ffff227224 */ /* 0x000fe200078e00cc */
[----:B------:R-:W-:Y:S01]  /*1260*/  PRMT R5, R7, 0x9910, RZ ;  /* 0x0000991007057816 */ /* 0x000fe200000000ff */
[----:B------:R-:W-:Y:S01]  /*1270*/  IMAD.MOV R7, RZ, RZ, -R3 ;  /* 0x000000ffff077224 */ /* 0x000fe200078e0a03 */
[----:B------:R-:W-:Y:S01]  /*1280*/  SHF.R.U32.HI R16, RZ, 0xf, R21 ;  /* 0x0000000fff107819 */ /* 0x000fe20000011615 */
[----:B------:R-:W-:Y:S01]  /*1290*/  IMAD.IADD R9, R9, 0x1, R4 ;  /* 0x0000000109097824 */ /* 0x000fe200078e0204 */
[----:B------:R-:W-:Y:S01]  /*12a0*/  PRMT R6, R14, 0x9910, RZ ;  /* 0x000099100e067816 */ /* 0x000fe200000000ff */
[----:B------:R-:W-:Y:S01]  /*12b0*/  IMAD.MOV.U32 R4, RZ, RZ, R12 ;  /* 0x000000ffff047224 */ /* 0x000fe200078e000c */
[----:B------:R-:W-:Y:S01]  /*12c0*/  PRMT R7, R7, 0x7710, RZ ;  /* 0x0000771007077816 */ /* 0x000fe200000000ff */
[----:B------:R-:W-:Y:S01]  /*12d0*/  IMAD R3, R5, 0xc00, RZ ;  /* 0x00000c0005037824 */ /* 0x000fe200078e02ff */
[----:B------:R-:W-:Y:S01]  /*12e0*/  LEA.HI R16, R21, R16, RZ, 0x17 ;  /* 0x0000001015107211 */ /* 0x000fe200078fb8ff */
[----:B------:R-:W-:Y:S01]  /*12f0*/  IMAD R4, R4, 0xc00, RZ ;  /* 0x00000c0004047824 */ /* 0x000fe200078e02ff */
[----:B-1----:R-:W-:Y:S01]  /*1300*/  LEA.HI.X.SX32 R33, R23, c[0x0][0x164], 0x1, P0 ;  /* 0x0000590017217a11 */ /* 0x002fe200000f0eff */
[----:B------:R-:W-:Y:S01]  /*1310*/  IMAD R5, R6, 0xc00, RZ ;  /* 0x00000c0006057824 */ /* 0x000fe200078e02ff */
[----:B------:R-:W-:Y:S01]  /*1320*/  PRMT R16, R16, 0x9910, RZ ;  /* 0x0000991010107816 */ /* 0x000fe200000000ff */
[----:B------:R-:W-:Y:S01]  /*1330*/  IMAD.IADD R10, R10, 0x1, R7 ;  /* 0x000000010a0a7824 */ /* 0x000fe200078e0207 */
[----:B------:R-:W-:Y:S01]  /*1340*/  PRMT R9, R9, 0x9910, RZ ;  /* 0x0000991009097816 */ /* 0x000fe200000000ff */
[----:B------:R-:W-:Y:S01]  /*1350*/  IMAD.MOV R6, RZ, RZ, -R3 ;  /* 0x000000ffff067224 */ /* 0x000fe200078e0a03 */
[----:B------:R-:W-:Y:S01]  /*1360*/  LOP3.LUT R21, R25, 0x70, R2, 0xf8, !PT ;  /* 0x0000007019157812 */ /* 0x000fe200078ef802 */
[----:B------:R-:W-:Y:S01]  /*1370*/  IMAD.MOV R7, RZ, RZ, -R4 ;  /* 0x000000ffff077224 */ /* 0x000fe200078e0a04 */
[----:B------:R-:W-:Y:S01]  /*1380*/  PRMT R37, R10, 0x9910, RZ ;  /* 0x000099100a257816 */ /* 0x000fe200000000ff */
[----:B------:R-:W-:Y:S01]  /*1390*/  IMAD.MOV R5, RZ, RZ, -R5 ;  /* 0x000000ffff057224 */ /* 0x000fe200078e0a05 */
[----:B------:R-:W-:Y:S01]  /*13a0*/  PRMT R4, R6, 0x7710, RZ ;  /* 0x0000771006047816 */ /* 0x000fe200000000ff */
[----:B------:R-:W-:Y:S01]  /*13b0*/  IMAD.MOV.U32 R3, RZ, RZ, R16 ;  /* 0x000000ffff037224 */ /* 0x000fe200078e0010 */
[----:B------:R-:W-:Y:S01]  /*13c0*/  PRMT R6, R7, 0x7710, RZ ;  /* 0x0000771007067816 */ /* 0x000fe200000000ff */
[----:B------:R-:W-:Y:S01]  /*13d0*/  IMAD R9, R9, 0x3c00, RZ ;  /* 0x00003c0009097824 */ /* 0x000fe200078e02ff */
[----:B------:R-:W-:Y:S01]  /*13e0*/  PRMT R12, R5, 0x7710, RZ ;  /* 0x00007710050c7816 */ /* 0x000fe200000000ff */
[----:B------:R-:W-:Y:S01]  /*13f0*/  IMAD R5, R3, 0xc00, RZ ;  /* 0x00000c0003057824 */ /* 0x000fe200078e02ff */
[----:B------:R-:W-:Y:S01]  /*1400*/  PRMT R7, R8, 0x9910, RZ ;  /* 0x0000991008077816 */ /* 0x000fe200000000ff */
[----:B------:R-:W-:Y:S01]  /*1410*/  IMAD.IADD R3, R17, 0x1, R6 ;  /* 0x0000000111037824 */ /* 0x000fe200078e0206 */
[----:B------:R-:W-:Y:S01]  /*1420*/  LOP3.LUT R6, R13, 0x70, R2, 0xf8, !PT ;  /* 0x000000700d067812 */ /* 0x000fe200078ef802 */
[----:B------:R-:W-:Y:S01]  /*1430*/  IMAD.MOV R5, RZ, RZ, -R5 ;  /* 0x000000ffff057224 */ /* 0x000fe200078e0a05 */
[----:B------:R-:W-:Y:S01]  /*1440*/  IADD3 R200, P4, R21, c[0x0][0x160], RZ ;  /* 0x0000580015c87a10 */ /* 0x000fe20007f9e0ff */
[----:B------:R-:W-:Y:S01]  /*1450*/  IMAD R7, R7, 0x3c00, RZ ;  /* 0x00003c0007077824 */ /* 0x000fe200078e02ff */
[C---:B------:R-:W-:Y:S01]  /*1460*/  IADD3 R206, P3, R6.reuse, c[0x0][0x168], RZ ;  /* 0x00005a0006ce7a10 */ /* 0x040fe20007f7e0ff */
[----:B------:R-:W-:Y:S01]  /*1470*/  IMAD.IADD R15, R15, 0x1, R4 ;  /* 0x000000010f0f7824 */ /* 0x000fe200078e0204 */
[----:B------:R-:W-:Y:S01]  /*1480*/  PRMT R5, R5, 0x7710, RZ ;  /* 0x0000771005057816 */ /* 0x000fe200000000ff */
[----:B------:R-:W-:Y:S01]  /*1490*/  IMAD.IADD R4, R19, 0x1, R12 ;  /* 0x0000000113047824 */ /* 0x000fe200078e020c */
[----:B------:R-:W-:Y:S01]  /*14a0*/  LEA.HI.X.SX32 R207, R6, c[0x0][0x16c], 0x1, P3 ;  /* 0x00005b0006cf7a11 */ /* 0x000fe200018f0eff */
[----:B------:R-:W-:Y:S01]  /*14b0*/  IMAD R37, R37, 0x3c00, RZ ;  /* 0x00003c0025257824 */ /* 0x000fe200078e02ff */
[----:B------:R-:W-:Y:S01]  /*14c0*/  LOP3.LUT R6, R7, 0x70, R2, 0xf8, !PT ;  /* 0x0000007007067812 */ /* 0x000fe200078ef802 */
[----:B------:R-:W-:Y:S01]  /*14d0*/  IMAD.IADD R5, R20, 0x1, R5 ;  /* 0x0000000114057824 */ /* 0x000fe200078e0205 */
[----:B------:R-:W-:-:S02]  /*14e0*/  PRMT R15, R15, 0x9910, RZ ;  /* 0x000099100f0f7816 */ /* 0x000fc400000000ff */
[C---:B------:R-:W-:Y:S02]  /*14f0*/  IADD3 R16, P0, R6.reuse, c[0x0][0x168], RZ ;  /* 0x00005a0006107a10 */ /* 0x040fe40007f1e0ff */
[----:B------:R-:W-:Y:S01]  /*1500*/  PRMT R41, R5, 0x9910, RZ ;  /* 0x0000991005297816 */ /* 0x000fe200000000ff */
[----:B------:R-:W-:Y:S01]  /*1510*/  IMAD.MOV.U32 R5, RZ, RZ, R15 ;  /* 0x000000ffff057224 */ /* 0x000fe200078e000f */
[----:B------:R-:W-:Y:S02]  /*1520*/  LEA.HI.X.SX32 R17, R6, c[0x0][0x16c], 0x1, P0 ;  /* 0x00005b0006117a11 */ /* 0x000fe400000f0eff */
[----:B------:R-:W-:Y:S01]  /*1530*/  PRMT R6, R3, 0x9910, RZ ;  /* 0x0000991003067816 */ /* 0x000fe200000000ff */
[----:B------:R-:W-:Y:S01]  /*1540*/  IMAD R5, R5, 0x3c00, RZ ;  /* 0x00003c0005057824 */ /* 0x000fe200078e02ff */
[----:B------:R-:W-:Y:S01]  /*1550*/  PRMT R39, R4, 0x9910, RZ ;  /* 0x0000991004277816 */ /* 0x000fe200000000ff */
[----:B------:R-:W-:Y:S01]  /*1560*/  IMAD R41, R41, 0x3c00, RZ ;  /* 0x00003c0029297824 */ /* 0x000fe200078e02ff */
[----:B------:R-:W-:Y:S01]  /*1570*/  LOP3.LUT R8, R9, 0x70, R2, 0xf8, !PT ;  /* 0x0000007009087812 */ /* 0x000fe200078ef802 */
[----:B------:R-:W-:Y:S01]  /*1580*/  IMAD.MOV.U32 R15, RZ, RZ, R6 ;  /* 0x000000ffff0f7224 */ /* 0x000fe200078e0006 */
[----:B------:R-:W-:Y:S01]  /*1590*/  LEA.HI.X.SX32 R201, R21, c[0x0][0x164], 0x1, P4 ;  /* 0x0000590015c97a11 */ /* 0x000fe200020f0eff */
[----:B------:R-:W-:Y:S01]  /*15a0*/  IMAD R39, R39, 0x3c00, RZ ;  /* 0x00003c0027277824 */ /* 0x000fe200078e02ff */
[----:B------:R-:W-:Y:S01]  /*15b0*/  IADD3 R18, P2, R8, c[0x0][0x168], RZ ;  /* 0x00005a0008127a10 */ /* 0x000fe20007f5e0ff */
[----:B------:R-:W-:Y:S01]  /*15c0*/  IMAD R15, R15, 0x3c00, RZ ;  /* 0x00003c000f0f7824 */ /* 0x000fe200078e02ff */
[--C-:B------:R-:W-:Y:S01]  /*15d0*/  LOP3.LUT R10, R37, 0x70, R2.reuse, 0xf8, !PT ;  /* 0x00000070250a7812 */ /* 0x100fe200078ef802 */
[----:B------:R1:W-:Y:S01]  /*15e0*/  LDGSTS.E.BYPASS.128 [R247+0x11000], [R200.64] ;  /* 0x11000000c8f77fae */ /* 0x0003e2000b901c4e */
[----:B------:R-:W-:-:S02]  /*15f0*/  LOP3.LUT R4, R5, 0x70, R2, 0xf8, !PT ;  /* 0x0000007005047812 */ /* 0x000fc400078ef802 */
[----:B------:R-:W-:Y:S01]  /*1600*/  LEA.HI.X.SX32 R19, R8, c[0x0][0x16c], 0x1, P2 ;  /* 0x00005b0008137a11 */ /* 0x000fe200010f0eff */
[----:B------:R2:W-:Y:S01]  /*1610*/  LDGSTS.E.BYPASS.128 [R247+0x12000], [R30.64] ;  /* 0x120000001ef77fae */ /* 0x0005e2000b901c4e */
[--C-:B------:R-:W-:Y:S02]  /*1620*/  LOP3.LUT R6, R15, 0x70, R2.reuse, 0xf8, !PT ;  /* 0x000000700f067812 */ /* 0x100fe400078ef802 */
[--C-:B------:R-:W-:Y:S01]  /*1630*/  LOP3.LUT R8, R39, 0x70, R2.reuse, 0xf8, !PT ;  /* 0x0000007027087812 */ /* 0x100fe200078ef802 */
[----:B------:R3:W-:Y:S01]  /*1640*/  LDGSTS.E.BYPASS.128 [R247+0x13000], [R204.64] ;  /* 0x13000000ccf77fae */ /* 0x0007e2000b901c4e */
[----:B------:R-:W-:Y:S02]  /*1650*/  IADD3 R20, P1, R10, c[0x0][0x168], RZ ;  /* 0x00005a000a147a10 */ /* 0x000fe40007f3e0ff */
[----:B------:R-:W-:Y:S01]  /*1660*/  LEA.HI.X.SX32 R35, R11, c[0x0][0x164], 0x1, P6 ;  /* 0x000059000b237a11 */ /* 0x000fe200030f0eff */
[----:B------:R-:W0:Y:S01]  /*1670*/  LDGDEPBAR ;  /* 0x00000000000079af */ /* 0x000e220000000000 */
[----:B------:R-:W-:-:S02]  /*1680*/  LOP3.LUT R2, R41, 0x70, R2, 0xf8, !PT ;  /* 0x0000007029027812 */ /* 0x000fc400078ef802 */
[----:B------:R-:W-:Y:S01]  /*1690*/  IADD3 R22, P6, R4, c[0x0][0x168], RZ ;  /* 0x00005a0004167a10 */ /* 0x000fe20007fde0ff */
[----:B------:R4:W-:Y:S01]  /*16a0*/  LDGSTS.E.BYPASS.128 [R247], [R206.64] ;  /* 0x00000000cef77fae */ /* 0x0009e2000b901c4e */
[----:B--2---:R-:W-:Y:S02]  /*16b0*/  LEA.HI.X.SX32 R31, R27, c[0x0][0x164], 0x1, P5 ;  /* 0x000059001b1f7a11 */ /* 0x004fe400028f0eff */
[----:B------:R-:W-:Y:S01]  /*16c0*/  LEA.HI.X.SX32 R3, R25, c[0x0][0x164], 0x1, P4 ;  /* 0x0000590019037a11 */ /* 0x000fe200020f0eff */
[----:B------:R2:W-:Y:S01]  /*16d0*/  LDGSTS.E.BYPASS.128 [R247+0x1000], [R16.64] ;  /* 0x0100000010f77fae */ /* 0x0005e2000b901c4e */
[----:B------:R-:W-:Y:S02]  /*16e0*/  IADD3 R24, P5, R6, c[0x0][0x168], RZ ;  /* 0x00005a0006187a10 */ /* 0x000fe40007fbe0ff */
[----:B------:R-:W-:Y:S01]  /*16f0*/  IADD3 R26, P4, R8, c[0x0][0x168], RZ ;  /* 0x00005a00081a7a10 */ /* 0x000fe20007f9e0ff */
[----:B------:R1:W-:Y:S01]  /*1700*/  LDGSTS.E.BYPASS.128 [R247+0x2000], [R18.64] ;  /* 0x0200000012f77fae */ /* 0x0003e2000b901c4e */
[----:B------:R-:W-:-:S02]  /*1710*/  LEA.HI.X.SX32 R21, R10, c[0x0][0x16c], 0x1, P1 ;  /* 0x00005b000a157a11 */ /* 0x000fc400008f0eff */
[----:B------:R-:W-:Y:S01]  /*1720*/  LEA.HI.X.SX32 R23, R4, c[0x0][0x16c], 0x1, P6 ;  /* 0x00005b0004177a11 */ /* 0x000fe200030f0eff */
[----:B------:R-:W-:Y:S01]  /*1730*/  CS2R R10, SRZ ;  /* 0x00000000000a7805 */ /* 0x000fe2000001ff00 */
[----:B----4-:R-:W-:Y:S01]  /*1740*/  LEA.HI.X.SX32 R207, R13, c[0x0][0x16c], 0x1, P3 ;  /* 0x00005b000dcf7a11 */ /* 0x010fe200018f0eff */
[----:B------:R4:W-:Y:S01]  /*1750*/  LDGSTS.E.BYPASS.128 [R247+0x3000], [R20.64] ;  /* 0x0300000014f77fae */ /* 0x0009e2000b901c4e */
[----:B------:R-:W-:Y:S01]  /*1760*/  IADD3 R28, P3, R2, c[0x0][0x168], RZ ;  /* 0x00005a00021c7a10 */ /* 0x000fe20007f7e0ff */
[----:B------:R-:W-:Y:S01]  /*1770*/  CS2R R12, SRZ ;  /* 0x00000000000c7805 */ /* 0x000fe2000001ff00 */
[----:B------:R-:W-:Y:S01]  /*1780*/  LEA.HI.X.SX32 R25, R6, c[0x0][0x16c], 0x1, P5 ;  /* 0x00005b0006197a11 */ /* 0x000fe200028f0eff */
[----:B------:R3:W-:Y:S01]  /*1790*/  LDGSTS.E.BYPASS.128 [R247+0x4000], [R22.64] ;  /* 0x0400000016f77fae */ /* 0x0007e2000b901c4e */
[----:B------:R-:W-:Y:S02]  /*17a0*/  LEA.HI.X.SX32 R27, R8, c[0x0][0x16c], 0x1, P4 ;  /* 0x00005b00081b7a11 */ /* 0x000fe400020f0eff */
[----:B------:R-:W-:Y:S01]  /*17b0*/  LEA.HI.X.SX32 R29, R2, c[0x0][0x16c], 0x1, P3 ;  /* 0x00005b00021d7a11 */ /* 0x000fe200018f0eff */
[----:B------:R3:W-:Y:S01]  /*17c0*/  LDGSTS.E.BYPASS.128 [R247+0x5000], [R24.64] ;  /* 0x0500000018f77fae */ /* 0x0007e2000b901c4e */
[----:B------:R-:W-:Y:S01]  /*17d0*/  IMAD.MOV.U32 R2, RZ, RZ, R200 ;  /* 0x000000ffff027224 */ /* 0x000fe200078e00c8 */
[----:B--2---:R-:W-:-:S02]  /*17e0*/  LEA.HI.X.SX32 R17, R7, c[0x0][0x16c], 0x1, P0 ;  /* 0x00005b0007117a11 */ /* 0x004fc400000f0eff */
[----:B------:R2:W-:Y:S01]  /*17f0*/  LDGSTS.E.BYPASS.128 [R247+0x6000], [R26.64] ;  /* 0x060000001af77fae */ /* 0x0005e2000b901c4e */
[----:B-1----:R-:W-:Y:S01]  /*1800*/  LEA.HI.X.SX32 R19, R9, c[0x0][0x16c], 0x1, P2 ;  /* 0x00005b0009137a11 */ /* 0x002fe200010f0eff */
[----:B------:R-:W-:Y:S01]  /*1810*/  CS2R R6, SRZ ;  /* 0x0000000000067805 */ /* 0x000fe2000001ff00 */
[----:B----4-:R-:W-:Y:S01]  /*1820*/  LEA.HI.X.SX32 R21, R37, c[0x0][0x16c], 0x1, P1 ;  /* 0x00005b0025157a11 */ /* 0x010fe200008f0eff */
[----:B------:R1:W-:Y:S01]  /*1830*/  LDGSTS.E.BYPASS.128 [R247+0x7000], [R28.64] ;  /* 0x070000001cf77fae */ /* 0x0003e2000b901c4e */
[----:B---3--:R-:W-:Y:S01]  /*1840*/  LEA.HI.X.SX32 R23, R5, c[0x0][0x16c], 0x1, P6 ;  /* 0x00005b0005177a11 */ /* 0x008fe200030f0eff */
[----:B------:R-:W-:Y:S01]  /*1850*/  CS2R R36, SRZ ;  /* 0x0000000000247805 */ /* 0x000fe2000001ff00 */
[----:B------:R-:W-:Y:S01]  /*1860*/  IADD3 R202, P1, R30, 0x100, RZ ;  /* 0x000001001eca7810 */ /* 0x000fe20007f3e0ff */
[----:B------:R-:W0:Y:S01]  /*1870*/  LDGDEPBAR ;  /* 0x00000000000079af */ /* 0x000e220000000000 */
[----:B------:R-:W-:Y:S01]  /*1880*/  LEA.HI.X.SX32 R25, R15, c[0x0][0x16c], 0x1, P5 ;  /* 0x00005b000f197a11 */ /* 0x000fe200028f0eff */
[----:B------:R-:W-:Y:S01]  /*1890*/  CS2R R4, SRZ ;  /* 0x0000000000047805 */ /* 0x000fe2000001ff00 */
[----:B------:R-:W-:Y:S01]  /*18a0*/  IADD3 R200, P2, R200, 0x100, RZ ;  /* 0x00000100c8c87810 */ /* 0x000fe20007f5e0ff */
[----:B------:R-:W-:Y:S01]  /*18b0*/  BAR.SYNC.DEFER_BLOCKING 0x0 ;  /* 0x0000000000007b1d */ /* 0x000fe20000010000 */
[----:B--2---:R-:W-:Y:S01]  /*18c0*/  LEA.HI.X.SX32 R27, R39, c[0x0][0x16c], 0x1, P4 ;  /* 0x00005b00271b7a11 */ /* 0x004fe200020f0eff */
[----:B------:R-:W-:Y:S01]  /*18d0*/  IMAD.X R201, RZ, RZ, R31, P1 ;  /* 0x000000ffffc97224 */ /* 0x000fe200008e061f */
[C---:B------:R-:W-:Y:S01]  /*18e0*/  IADD3 R223, R0.reuse, 0x2000, RZ ;  /* 0x0000200000df7810 */ /* 0x040fe20007ffe0ff */
[----:B------:R-:W-:Y:S01]  /*18f0*/  CS2R R38, SRZ ;  /* 0x0000000000267805 */ /* 0x000fe2000001ff00 */
[----:B-1----:R-:W-:Y:S01]  /*1900*/  LEA.HI.X.SX32 R29, R41, c[0x0][0x16c], 0x1, P3 ;  /* 0x00005b00291d7a11 */ /* 0x002fe200018f0eff */
[----:B------:R-:W-:Y:S01]  /*1910*/  CS2R R8, SRZ ;  /* 0x0000000000087805 */ /* 0x000fe2000001ff00 */
[----:B------:R-:W-:Y:S01]  /*1920*/  IADD3 R221, R0, 0x3000, RZ ;  /* 0x0000300000dd7810 */ /* 0x000fe20007ffe0ff */
[----:B------:R-:W-:Y:S01]  /*1930*/  CS2R R40, SRZ ;  /* 0x0000000000287805 */ /* 0x000fe2000001ff00 */
[----:B------:R-:W-:Y:S01]  /*1940*/  IADD3 R218, P1, R26, 0x100, RZ ;  /* 0x000001001ada7810 */ /* 0x000fe20007f3e0ff */
[----:B------:R-:W-:Y:S01]  /*1950*/  CS2R R14, SRZ ;  /* 0x00000000000e7805 */ /* 0x000fe2000001ff00 */
[----:B------:R-:W-:-:S02]  /*1960*/  IADD3 R212, P4, R20, 0x100, RZ ;  /* 0x0000010014d47810 */ /* 0x000fc40007f9e0ff */
[----:B------:R-:W-:Y:S01]  /*1970*/  IADD3 R210, P5, R18, 0x100, RZ ;  /* 0x0000010012d27810 */ /* 0x000fe20007fbe0ff */
[----:B------:R-:W-:Y:S01]  /*1980*/  IMAD.X R217, RZ, RZ, R27, P1 ;  /* 0x000000ffffd97224 */ /* 0x000fe200008e061b */
[-C--:B------:R-:W-:Y:S01]  /*1990*/  LOP3.LUT R226, R225, R248.reuse, RZ, 0xfc, !PT ;  /* 0x000000f8e1e27212 */ /* 0x080fe200078efcff */
[----:B------:R-:W-:Y:S01]  /*19a0*/  IMAD.X R211, RZ, RZ, R21, P4 ;  /* 0x000000ffffd37224 */ /* 0x000fe200020e0615 */
[-C--:B------:R-:W-:Y:S01]  /*19b0*/  LOP3.LUT R224, R223, R248.reuse, RZ, 0xfc, !PT ;  /* 0x000000f8dfe07212 */ /* 0x080fe200078efcff */
[----:B------:R-:W-:Y:S01]  /*19c0*/  IMAD.X R209, RZ, RZ, R19, P5 ;  /* 0x000000ffffd17224 */ /* 0x000fe200028e0613 */
[-C--:B------:R-:W-:Y:S02]  /*19d0*/  LOP3.LUT R222, R221, R248.reuse, RZ, 0xfc, !PT ;  /* 0x000000f8ddde7212 */ /* 0x080fe400078efcff */
[----:B------:R-:W-:Y:S02]  /*19e0*/  LOP3.LUT R229, R231, R248, RZ, 0xfc, !PT ;  /* 0x000000f8e7e57212 */ /* 0x000fe400078efcff */
[C---:B------:R-:W-:Y:S01]  /*19f0*/  LOP3.LUT R227, R228.reuse, R231, RZ, 0xfc, !PT ;  /* 0x000000e7e4e37212 */ /* 0x040fe200078efcff */
[----:B------:R-:W-:Y:S01]  /*1a00*/  @!PT LDS RZ, [RZ] ;  /* 0x00000000fffff984 */ /* 0x000fe20000000800 */
[----:B------:R-:W-:Y:S01]  /*1a10*/  @!PT LDS RZ, [RZ] ;  /* 0x00000000fffff984 */ /* 0x000fe20000000800 */
[----:B------:R-:W-:Y:S01]  /*1a20*/  @!PT LDS RZ, [RZ] ;  /* 0x00000000fffff984 */ /* 0x000fe20000000800 */
[----:B------:R1:W-:Y:S01]  /*1a30*/  LDGSTS.E.BYPASS.128 [R247+0x14000], [R32.64+0x80] ;  /* 0x1400008020f77fae */ /* 0x0003e2000b901c4e */
[----:B------:R-:W-:-:S02]  /*1a40*/  LOP3.LUT R225, R228, R225, RZ, 0xfc, !PT ;  /* 0x000000e1e4e17212 */ /* 0x000fc400078efcff */
[C---:B------:R-:W-:Y:S01]  /*1a50*/  LOP3.LUT R223, R228.reuse, R223, RZ, 0xfc, !PT ;  /* 0x000000dfe4df7212 */ /* 0x040fe200078efcff */
[----:B------:R2:W-:Y:S01]  /*1a60*/  LDGSTS.E.BYPASS.128 [R247+0x15000], [R2.64+0x80] ;  /* 0x1500008002f77fae */ /* 0x0005e2000b901c4e */
[----:B------:R-:W-:-:S03]  /*1a70*/  LOP3.LUT R221, R228, R221, RZ, 0xfc, !PT ;  /* 0x000000dde4dd7212 */ /* 0x000fc600078efcff */
[----:B------:R1:W-:Y:S04]  /*1a80*/  LDGSTS.E.BYPASS.128 [R247+0x16000], [R30.64+0x80] ;  /* 0x160000801ef77fae */ /* 0x0003e8000b901c4e */
[----:B------:R1:W-:Y:S04]  /*1a90*/  LDGSTS.E.BYPASS.128 [R247+0x17000], [R34.64+0x80] ;  /* 0x1700008022f77fae */ /* 0x0003e8000b901c4e */
[----:B------:R-:W0:Y:S01]  /*1aa0*/  LDGDEPBAR ;  /* 0x00000000000079af */ /* 0x000e220000000000 */
[----:B--2---:R-:W-:Y:S01]  /*1ab0*/  IADD3 R2, P3, R32, 0x100, RZ ;  /* 0x0000010020027810 */ /* 0x004fe20007f7e0ff */
[----:B------:R-:W-:Y:S01]  /*1ac0*/  IMAD.X R3, RZ, RZ, R3, P2 ;  /* 0x000000ffff037224 */ /* 0x000fe200010e0603 */
[----:B------:R-:W-:Y:S01]  /*1ad0*/  IADD3 R216, P2, R24, 0x100, RZ ;  /* 0x0000010018d87810 */ /* 0x000fe20007f5e0ff */
[----:B------:R2:W-:Y:S02]  /*1ae0*/  LDGSTS.E.BYPASS.128 [R247+0x8000], [R206.64+0x80] ;  /* 0x08000080cef77fae */ /* 0x0005e4000b901c4e */
[----:B------:R-:W-:Y:S01]  /*1af0*/  IMAD.X R0, RZ, RZ, R33, P3 ;  /* 0x000000ffff007224 */ /* 0x000fe200018e0621 */
[----:B------:R-:W-:Y:S01]  /*1b00*/  IADD3 R214, P3, R22, 0x100, RZ ;  /* 0x0000010016d67810 */ /* 0x000fe20007f7e0ff */
[----:B------:R1:W-:Y:S01]  /*1b10*/  LDGSTS.E.BYPASS.128 [R247+0x9000], [R16.64+0x80] ;  /* 0x0900008010f77fae */ /* 0x0003e2000b901c4e */
[----:B------:R-:W-:-:S03]  /*1b20*/  IMAD.X R215, RZ, RZ, R25, P2 ;  /* 0x000000ffffd77224 */ /* 0x000fc600010e0619 */
[----:B------:R1:W-:Y:S01]  /*1b30*/  LDGSTS.E.BYPASS.128 [R247+0xa000], [R18.64+0x80] ;  /* 0x0a00008012f77fae */ /* 0x0003e2000b901c4e */
[----:B------:R-:W-:-:S03]  /*1b40*/  IMAD.X R213, RZ, RZ, R23, P3 ;  /* 0x000000ffffd57224 */ /* 0x000fc600018e0617 */
[----:B------:R1:W-:Y:S01]  /*1b50*/  LDGSTS.E.BYPASS.128 [R247+0xb000], [R20.64+0x80] ;  /* 0x0b00008014f77fae */ /* 0x0003e2000b901c4e */
[----:B--2---:R-:W-:-:S03]  /*1b60*/  IADD3 R206, P0, R206, 0x100, RZ ;  /* 0x00000100cece7810 */ /* 0x004fc60007f1e0ff */
[----:B------:R1:W-:Y:S02]  /*1b70*/  LDGSTS.E.BYPASS.128 [R247+0xc000], [R22.64+0x80] ;  /* 0x0c00008016f77fae */ /* 0x0003e4000b901c4e */
[----:B------:R-:W-:Y:S01]  /*1b80*/  IMAD.X R205, RZ, RZ, R207, P0 ;  /* 0x000000ffffcd7224 */ /* 0x000fe200000e06cf */
[----:B------:R-:W-:Y:S01]  /*1b90*/  IADD3 R204, P0, R204, 0x100, RZ ;  /* 0x00000100cccc7810 */ /* 0x000fe20007f1e0ff */
[----:B------:R1:W-:Y:S04]  /*1ba0*/  LDGSTS.E.BYPASS.128 [R247+0xd000], [R24.64+0x80] ;  /* 0x0d00008018f77fae */ /* 0x0003e8000b901c4e */
[----:B------:R1:W-:Y:S01]  /*1bb0*/  LDGSTS.E.BYPASS.128 [R247+0xe000], [R26.64+0x80] ;  /* 0x0e0000801af77fae */ /* 0x0003e2000b901c4e */
[----:B------:R-:W-:Y:S01]  /*1bc0*/  IMAD.X R203, RZ, RZ, R35, P0 ;  /* 0x000000ffffcb7224 */ /* 0x000fe200000e0623 */
[----:B------:R-:W-:-:S02]  /*1bd0*/  IADD3 R220, P0, R28, 0x100, RZ ;  /* 0x000001001cdc7810 */ /* 0x000fc40007f1e0ff */
[----:B------:R1:W-:Y:S03]  /*1be0*/  LDGSTS.E.BYPASS.128 [R247+0xf000], [R28.64+0x80] ;  /* 0x0f0000801cf77fae */ /* 0x0003e6000b901c4e */
[----:B------:R-:W-:Y:S01]  /*1bf0*/  IMAD.X R219, RZ, RZ, R29, P0 ;  /* 0x000000ffffdb7224 */ /* 0x000fe200000e061d */
[----:B------:R-:W0:Y:S01]  /*1c00*/  LDGDEPBAR ;  /* 0x00000000000079af */ /* 0x000e220000000000 */
[----:B------:R-:W-:-:S05]  /*1c10*/  IADD3 R208, P0, R16, 0x100, RZ ;  /* 0x0000010010d07810 */ /* 0x000fca0007f1e0ff */
[----:B------:R-:W-:Y:S02]  /*1c20*/  IMAD.X R207, RZ, RZ, R17, P0 ;  /* 0x000000ffffcf7224 */ /* 0x000fe400000e0611 */
.L_x_0:
[----:B------:R-:W-:-:S04]  /*1c30*/  DEPBAR.LE SB0, 0x2 ;  /* 0x000080800000791a */ /* 0x000fc80000000000 */
[----:B------:R-:W-:Y:S01]  /*1c40*/  UIADD3 UR9, UR9, 0x1, URZ ;  /* 0x0000000109097890 */ /* 0x000fe2000fffe03f */
[----:B-1----:R-:W-:Y:S01]  /*1c50*/  IMAD.IADD R17, R248, 0x1, R231 ;  /* 0x00000001f8117824 */ /* 0x002fe200078e02e7 */
[----:B------:R-:W-:Y:S02]  /*1c60*/  UIADD3 UR8, UR8, 0x1, URZ ;  /* 0x0000000108087890 */ /* 0x000fe4000fffe03f */
[----:B------:R-:W-:Y:S02]  /*1c70*/  UISETP.GE.AND UP0, UPT, UR9, 0x2, UPT ;  /* 0x000000020900788c */ /* 0x000fe4000bf06270 */
[----:B------:R-:W-:Y:S02]  /*1c80*/  UISETP.GE.AND UP1, UPT, UR8, 0x2, UPT ;  /* 0x000000020800788c */ /* 0x000fe4000bf26270 */
[----:B------:R-:W-:Y:S02]  /*1c90*/  USEL UR9, UR9, URZ, !UP0 ;  /* 0x0000003f09097287 */ /* 0x000fe4000c000000 */
[----:B------:R-:W-:-:S02]  /*1ca0*/  UISETP.GE.U32.AND UP0, UPT, UR4, 0x76, UPT ;  /* 0x000000760400788c */ /* 0x000fc4000bf06070 */
[----:B------:R-:W-:Y:S01]  /*1cb0*/  ULEA UR12, UR9, 0x10000, 0xe ;  /* 0x00010000090c7891 */ /* 0x000fe2000f8e703f */
[----:B------:R-:W-:Y:S01]  /*1cc0*/  BAR.SYNC.DEFER_BLOCKING 0x0 ;  /* 0x0000000000007b1d */ /* 0x000fe20000010000 */
[----:B------:R-:W-:Y:S01]  /*1cd0*/  IMAD.U32 R32, RZ, RZ, UR9 ;  /* 0x00000009ff207e24 */ /* 0x000fe2000f8e00ff */
[----:B------:R-:W-:Y:S02]  /*1ce0*/  UISETP.GE.U32.AND.EX UP0, UPT, UR5, URZ, UPT, UP0 ;  /* 0x0000003f0500728c */ /* 0x000fe4000bf06100 */
[----:B------:R-:W-:Y:S01]  /*1cf0*/  USEL UR8, UR8, URZ, !UP1 ;  /* 0x0000003f08087287 */ /* 0x000fe2000c800000 */
[C---:B------:R-:W-:Y:S01]  /*1d00*/  IMAD R96, R32.reuse, 0x8000, R229 ;  /* 0x0000800020607824 */ /* 0x040fe200078e02e5 */
[----:B------:R-:W-:Y:S01]  /*1d10*/  UIADD3 UR4, UP1, UR4, 0x1, URZ ;  /* 0x0000000104047890 */ /* 0x000fe2000ff3e03f */
[C---:B------:R-:W-:Y:S01]  /*1d20*/  IMAD R100, R32.reuse, 0x8000, R226 ;  /* 0x0000800020647824 */ /* 0x040fe200078e02e2 */
[----:B------:R-:W-:Y:S01]  /*1d30*/  PLOP3.LUT P0, PT, PT, PT, UP0, 0x80, 0x0 ;  /* 0x000000000000781c */ /* 0x000fe20003f0f008 */
[C---:B------:R-:W-:Y:S01]  /*1d40*/  IMAD R104, R32.reuse, 0x8000, R224 ;  /* 0x0000800020687824 */ /* 0x040fe200078e02e0 */
[----:B------:R-:W-:Y:S01]  /*1d50*/  UIADD3.X UR5, URZ, UR5, URZ, UP1, !UPT ;  /* 0x000000053f057290 */ /* 0x000fe20008ffe43f */
[----:B------:R-:W-:-:S02]  /*1d60*/  IMAD R108, R32, 0x8000, R222 ;  /* 0x00008000206c7824 */ /* 0x000fc400078e02de */
[C---:B------:R-:W-:Y:S01]  /*1d70*/  IMAD R28, R32.reuse, 0x8000, R17 ;  /* 0x00008000201c7824 */ /* 0x040fe200078e0211 */
[----:B------:R-:W-:Y:S04]  /*1d80*/  LDSM.16.M88.4 R24, [R246+UR12] ;  /* 0x0000000cf618783b */ /* 0x000fe80008000200 */
[----:B------:R-:W1:Y:S04]  /*1d90*/  LDSM.16.M88.4 R96, [R96] ;  /* 0x000000006060783b */ /* 0x000e680000000200 */
[----:B------:R-:W2:Y:S04]  /*1da0*/  LDSM.16.M88.4 R100, [R100] ;  /* 0x000000006464783b */ /* 0x000ea80000000200 */
[----:B------:R-:W3:Y:S04]  /*1db0*/  LDSM.16.M88.4 R104, [R104] ;  /* 0x000000006868783b */ /* 0x000ee80000000200 */
[----:B------:R-:W4:Y:S04]  /*1dc0*/  LDSM.16.M88.4 R108, [R108] ;  /* 0x000000006c6c783b */ /* 0x000f280000000200 */
[----:B------:R-:W3:Y:S04]  /*1dd0*/  LDSM.16.M88.4 R112, [R28+0x4000] ;  /* 0x004000001c70783b */ /* 0x000ee80000000200 */
[----:B------:R-:W4:Y:S04]  /*1de0*/  LDSM.16.M88.4 R116, [R28+0x5000] ;  /* 0x005000001c74783b */ /* 0x000f280000000200 */
[----:B------:R-:W4:Y:S04]  /*1df0*/  LDSM.16.M88.4 R120, [R28+0x6000] ;  /* 0x006000001c78783b */ /* 0x000f280000000200 */
[----:B------:R-:W4:Y:S04]  /*1e00*/  LDSM.16.M88.4 R124, [R28+0x7000] ;  /* 0x007000001c7c783b */ /* 0x000f280000000200 */
[----:B------:R-:W4:Y:S04]  /*1e10*/  LDSM.16.M88.4 R20, [R242+UR12] ;  /* 0x0000000cf214783b */ /* 0x000f280008000200 */
[----:B------:R-:W4:Y:S04]  /*1e20*/  LDSM.16.M88.4 R16, [R238+UR12] ;  /* 0x0000000cee10783b */ /* 0x000f280008000200 */
[----:B------:R-:W4:Y:S01]  /*1e30*/  LDSM.16.M88.4 R28, [R234+UR12] ;  /* 0x0000000cea1c783b */ /* 0x000f220008000200 */
[C---:B-1----:R-:W-:Y:S03]  /*1e40*/  IMMA.16832.S8.S8.SAT R128, R24.reuse.ROW, R96.COL, R128 ;  /* 0x0000006018807237 */ /* 0x042fe60000445c80 */
[----:B------:R-:W-:Y:S04]  /*1e50*/  LDSM.16.M88.4 R88, [R237+UR12] ;  /* 0x0000000ced58783b */ /* 0x000fe80008000200 */
[----:B------:R-:W-:Y:S01]  /*1e60*/  LDSM.16.M88.4 R196, [R244+UR12] ;  /* 0x0000000cf4c4783b */ /* 0x000fe20008000200 */
[C---:B--2---:R-:W-:Y:S03]  /*1e70*/  IMMA.16832.S8.S8.SAT R132, R24.reuse.ROW, R100.COL, R132 ;  /* 0x0000006418847237 */ /* 0x044fe60000445c84 */
[----:B------:R-:W-:Y:S05]  /*1e80*/  LDSM.16.M88.4 R192, [R240+UR12] ;  /* 0x0000000cf0c0783b */ /* 0x000fea0008000200 */
[C---:B---3--:R-:W-:Y:S08]  /*1e90*/  IMMA.16832.S8.S8.SAT R136, R24.reuse.ROW, R104.COL, R136 ;  /* 0x0000006818887237 */ /* 0x048ff00000445c88 */
[C---:B----4-:R-:W-:Y:S08]  /*1ea0*/  IMMA.16832.S8.S8.SAT R148, R24.reuse.ROW, R108.COL, R148 ;  /* 0x0000006c18947237 */ /* 0x050ff00000445c94 */
[C---:B------:R-:W-:Y:S08]  /*1eb0*/  IMMA.16832.S8.S8.SAT R152, R24.reuse.ROW, R112.COL, R152 ;  /* 0x0000007018987237 */ /* 0x040ff00000445c98 */
[C---:B------:R-:W-:Y:S08]  /*1ec0*/  IMMA.16832.S8.S8.SAT R160, R24.reuse.ROW, R116.COL, R160 ;  /* 0x0000007418a07237 */ /* 0x040ff00000445ca0 */
[C---:B------:R-:W-:Y:S08]  /*1ed0*/  IMMA.16832.S8.S8.SAT R168, R24.reuse.ROW, R120.COL, R168 ;  /* 0x0000007818a87237 */ /* 0x040ff00000445ca8 */
[----:B------:R-:W-:Y:S01]  /*1ee0*/  IMMA.16832.S8.S8.SAT R164, R24.ROW, R124.COL, R164 ;  /* 0x0000007c18a47237 */ /* 0x000fe20000445ca4 */
[----:B------:R-:W1:Y:S07]  /*1ef0*/  LDSM.16.M88.4 R24, [R245+UR12] ;  /* 0x0000000cf518783b */ /* 0x000e6e0008000200 */
[C---:B------:R-:W-:Y:S08]  /*1f00*/  IMMA.16832.S8.S8.SAT R156, R20.reuse.ROW, R96.COL, R156 ;  /* 0x00000060149c7237 */ /* 0x040ff00000445c9c */
[C---:B------:R-:W-:Y:S08]  /*1f10*/  IMMA.16832.S8.S8.SAT R144, R20.reuse.ROW, R100.COL, R144 ;  /* 0x0000006414907237 */ /* 0x040ff00000445c90 */
[C---:B------:R-:W-:Y:S08]  /*1f20*/  IMMA.16832.S8.S8.SAT R140, R20.reuse.ROW, R104.COL, R140 ;  /* 0x00000068148c7237 */ /* 0x040ff00000445c8c */
[C---:B------:R-:W-:Y:S08]  /*1f30*/  IMMA.16832.S8.S8.SAT R36, R20.reuse.ROW, R108.COL, R36 ;  /* 0x0000006c14247237 */ /* 0x040ff00000445c24 */
[C---:B------:R-:W-:Y:S08]  /*1f40*/  IMMA.16832.S8.S8.SAT R40, R20.reuse.ROW, R112.COL, R40 ;  /* 0x0000007014287237 */ /* 0x040ff00000445c28 */
[C---:B------:R-:W-:Y:S08]  /*1f50*/  IMMA.16832.S8.S8.SAT R44, R20.reuse.ROW, R116.COL, R44 ;  /* 0x00000074142c7237 */ /* 0x040ff00000445c2c */
[C---:B------:R-:W-:Y:S08]  /*1f60*/  IMMA.16832.S8.S8.SAT R48, R20.reuse.ROW, R120.COL, R48 ;  /* 0x0000007814307237 */ /* 0x040ff00000445c30 */
[----:B------:R-:W-:Y:S01]  /*1f70*/  IMMA.16832.S8.S8.SAT R52, R20.ROW, R124.COL, R52 ;  /* 0x0000007c14347237 */ /* 0x000fe20000445c34 */
[----:B------:R-:W2:Y:S07]  /*1f80*/  LDSM.16.M88.4 R20, [R241+UR12] ;  /* 0x0000000cf114783b */ /* 0x000eae0008000200 */
        /* <DEDUP_REMOVED lines=8> */
[----:B------:R-:W3:Y:S07]  /*2010*/  LDSM.16.M88.4 R84, [R233+UR12] ;  /* 0x0000000ce954783b */ /* 0x000eee0008000200 */
[C---:B------:R-:W-:Y:S08]  /*2020*/  IMMA.16832.S8.S8.SAT R4, R28.reuse.ROW, R96.COL, R4 ;  /* 0x000000601c047237 */ /* 0x040ff00000445c04 */
[C---:B------:R-:W-:Y:S08]  /*2030*/  IMMA.16832.S8.S8.SAT R8, R28.reuse.ROW, R100.COL, R8 ;  /* 0x000000641c087237 */ /* 0x040ff00000445c08 */
[----:B------:R-:W-:Y:S07]  /*2040*/  IMMA.16832.S8.S8.SAT R92, R28.ROW, R104.COL, R12 ;  /* 0x000000681c5c7237 */ /* 0x000fee0000445c0c */
[C---:B------:R-:W-:Y:S01]  /*2050*/  IMAD R12, R32.reuse, 0x8000, R223 ;  /* 0x00008000200c7824 */ /* 0x040fe200078e02df */
[-C--:B-1----:R-:W-:Y:S05]  /*2060*/  IMMA.16832.S8.S8.SAT R128, R24.ROW, R98.reuse.COL, R128 ;  /* 0x0000006218807237 */ /* 0x082fea0000445c80 */
[----:B------:R-:W-:Y:S03]  /*2070*/  LDSM.16.M88.4 R12, [R12] ;  /* 0x000000000c0c783b */ /* 0x000fe60000000200 */
[-C--:B--2---:R-:W-:Y:S08]  /*2080*/  IMMA.16832.S8.S8.SAT R156, R20.ROW, R98.reuse.COL, R156 ;  /* 0x00000062149c7237 */ /* 0x084ff00000445c9c */
[-C--:B------:R-:W-:Y:S08]  /*2090*/  IMMA.16832.S8.S8.SAT R56, R88.ROW, R98.reuse.COL, R56 ;  /* 0x0000006258387237 */ /* 0x080ff00000445c38 */
[----:B---3--:R-:W-:Y:S07]  /*20a0*/  IMMA.16832.S8.S8.SAT R96, R84.ROW, R98.COL, R4 ;  /* 0x0000006254607237 */ /* 0x008fee0000445c04 */
[----:B------:R-:W-:Y:S01]  /*20b0*/  IMAD.IADD R5, R231, 0x1, R228 ;  /* 0x00000001e7057824 */ /* 0x000fe200078e02e4 */
[----:B------:R-:W-:Y:S01]  /*20c0*/  IMMA.16832.S8.S8.SAT R180, R28.ROW, R116.COL, R180 ;  /* 0x000000741cb47237 */ /* 0x000fe20000445cb4 */
[----:B------:R-:W-:-:S02]  /*20d0*/  IMAD R4, R32, 0x8000, R227 ;  /* 0x0000800020047824 */ /* 0x000fc400078e02e3 */
[----:B------:R-:W-:-:S04]  /*20e0*/  IMAD R249, R32, 0x8000, R5 ;  /* 0x0000800020f97824 */ /* 0x000fc800078e0205 */
[----:B------:R-:W-:Y:S01]  /*20f0*/  LDSM.16.M88.4 R4, [R4] ;  /* 0x000000000404783b */ /* 0x000fe20000000200 */
[-C--:B------:R-:W-:Y:S08]  /*2100*/  IMMA.16832.S8.S8.SAT R132, R24.ROW, R102.reuse.COL, R132 ;  /* 0x0000006618847237 */ /* 0x080ff00000445c84 */
[-C--:B------:R-:W-:Y:S08]  /*2110*/  IMMA.16832.S8.S8.SAT R144, R20.ROW, R102.reuse.COL, R144 ;  /* 0x0000006614907237 */ /* 0x080ff00000445c90 */
[C---:B------:R-:W-:Y:S08]  /*2120*/  IMMA.16832.S8.S8.SAT R60, R88.reuse.ROW, R102.COL, R60 ;  /* 0x00000066583c7237 */ /* 0x040ff00000445c3c */
[C---:B------:R-:W-:Y:S08]  /*2130*/  IMMA.16832.S8.S8.SAT R64, R88.reuse.ROW, R106.COL, R64 ;  /* 0x0000006a58407237 */ /* 0x040ff00000445c40 */
[C---:B------:R-:W-:Y:S08]  /*2140*/  IMMA.16832.S8.S8.SAT R68, R88.reuse.ROW, R110.COL, R68 ;  /* 0x0000006e58447237 */ /* 0x040ff00000445c44 */
[C---:B------:R-:W-:Y:S08]  /*2150*/  IMMA.16832.S8.S8.SAT R72, R88.reuse.ROW, R114.COL, R72 ;  /* 0x0000007258487237 */ /* 0x040ff00000445c48 */
[C---:B------:R-:W-:Y:S08]  /*2160*/  IMMA.16832.S8.S8.SAT R76, R88.reuse.ROW, R118.COL, R76 ;  /* 0x00000076584c7237 */ /* 0x040ff00000445c4c */
[C---:B------:R-:W-:Y:S08]  /*2170*/  IMMA.16832.S8.S8.SAT R80, R88.reuse.ROW, R122.COL, R80 ;  /* 0x0000007a58507237 */ /* 0x040ff00000445c50 */
[----:B------:R-:W-:Y:S07]  /*2180*/  IMMA.16832.S8.S8.SAT R88, R88.ROW, R126.COL, R16 ;  /* 0x0000007e58587237 */ /* 0x000fee0000445c10 */
[C---:B------:R-:W-:Y:S01]  /*2190*/  IMAD R16, R32.reuse, 0x8000, R221 ;  /* 0x0000800020107824 */ /* 0x040fe200078e02dd */
[----:B------:R-:W-:Y:S05]  /*21a0*/  IMMA.16832.S8.S8.SAT R100, R84.ROW, R102.COL, R8 ;  /* 0x0000006654647237 */ /* 0x000fea0000445c08 */
[----:B------:R-:W-:Y:S02]  /*21b0*/  LDSM.16.M88.4 R16, [R16] ;  /* 0x000000001010783b */ /* 0x000fe40000000200 */
[----:B------:R-:W-:Y:S01]  /*21c0*/  IMAD R8, R32, 0x8000, R225 ;  /* 0x0000800020087824 */ /* 0x000fe200078e02e1 */
[-C--:B------:R-:W-:Y:S01]  /*21d0*/  IMMA.16832.S8.S8.SAT R136, R24.ROW, R106.reuse.COL, R136 ;  /* 0x0000006a18887237 */ /* 0x080fe20000445c88 */
[----:B------:R-:W-:Y:S04]  /*21e0*/  LDSM.16.M88.4 R32, [R249+0x7000] ;  /* 0x00700000f920783b */ /* 0x000fe80000000200 */
[----:B------:R-:W-:Y:S03]  /*21f0*/  LDSM.16.M88.4 R8, [R8] ;  /* 0x000000000808783b */ /* 0x000fe60000000200 */
[----:B------:R-:W-:Y:S08]  /*2200*/  IMMA.16832.S8.S8.SAT R140, R20.ROW, R106.COL, R140 ;  /* 0x0000006a148c7237 */ /* 0x000ff00000445c8c */
[C---:B------:R-:W-:Y:S08]  /*2210*/  IMMA.16832.S8.S8.SAT R188, R28.reuse.ROW, R108.COL, R188 ;  /* 0x0000006c1cbc7237 */ /* 0x040ff00000445cbc */
[C---:B------:R-:W-:Y:S08]  /*2220*/  IMMA.16832.S8.S8.SAT R184, R28.reuse.ROW, R112.COL, R184 ;  /* 0x000000701cb87237 */ /* 0x040ff00000445cb8 */
[C---:B------:R-:W-:Y:S08]  /*2230*/  IMMA.16832.S8.S8.SAT R176, R28.reuse.ROW, R120.COL, R176 ;  /* 0x000000781cb07237 */ /* 0x040ff00000445cb0 */
[----:B------:R-:W-:Y:S01]  /*2240*/  IMMA.16832.S8.S8.SAT R172, R28.ROW, R124.COL, R172 ;  /* 0x0000007c1cac7237 */ /* 0x000fe20000445cac */
[----:B------:R-:W-:Y:S07]  /*2250*/  LDSM.16.M88.4 R28, [R249+0x6000] ;  /* 0x00600000f91c783b */ /* 0x000fee0000000200 */
[C---:B------:R-:W-:Y:S08]  /*2260*/  IMMA.16832.S8.S8.SAT R148, R24.reuse.ROW, R110.COL, R148 ;  /* 0x0000006e18947237 */ /* 0x040ff00000445c94 */
        /* <DEDUP_REMOVED lines=11> */
[C---:B------:R-:W-:Y:S01]  /*2320*/  IMMA.16832.S8.S8.SAT R104, R84.reuse.ROW, R106.COL, R92 ;  /* 0x0000006a54687237 */ /* 0x040fe20000445c5c */
[----:B------:R-:W1:Y:S07]  /*2330*/  LDSM.16.M88.4 R92, [R236+UR12] ;  /* 0x0000000cec5c783b */ /* 0x000e6e0008000200 */
[C---:B------:R-:W-:Y:S01]  /*2340*/  IMMA.16832.S8.S8.SAT R116, R84.reuse.ROW, R118.COL, R180 ;  /* 0x0000007654747237 */ /* 0x040fe20000445cb4 */
[----:B------:R-:W2:Y:S07]  /*2350*/  LDSM.16.M88.4 R180, [R232+UR12] ;  /* 0x0000000ce8b4783b */ /* 0x000eae0008000200 */
[C---:B------:R-:W-:Y:S08]  /*2360*/  IMMA.16832.S8.S8.SAT R112, R84.reuse.ROW, R114.COL, R184 ;  /* 0x0000007254707237 */ /* 0x040ff00000445cb8 */
[C---:B------:R-:W-:Y:S08]  /*2370*/  IMMA.16832.S8.S8.SAT R108, R84.reuse.ROW, R110.COL, R188 ;  /* 0x0000006e546c7237 */ /* 0x040ff00000445cbc */
[C---:B------:R-:W-:Y:S01]  /*2380*/  IMMA.16832.S8.S8.SAT R120, R84.reuse.ROW, R122.COL, R176 ;  /* 0x0000007a54787237 */ /* 0x040fe20000445cb0 */
[----:B------:R-:W3:Y:S07]  /*2390*/  LDSM.16.M88.4 R176, [R243+UR12] ;  /* 0x0000000cf3b0783b */ /* 0x000eee0008000200 */
[----:B------:R-:W-:Y:S01]  /*23a0*/  IMMA.16832.S8.S8.SAT R124, R84.ROW, R126.COL, R172 ;  /* 0x0000007e547c7237 */ /* 0x000fe20000445cac */
[----:B------:R-:W4:Y:S04]  /*23b0*/  LDSM.16.M88.4 R172, [R239+UR12] ;  /* 0x0000000cefac783b */ /* 0x000f280008000200 */
[----:B------:R-:W2:Y:S03]  /*23c0*/  LDSM.16.M88.4 R84, [R235+UR12] ;  /* 0x0000000ceb54783b */ /* 0x000ea60008000200 */
[C---:B-1----:R-:W-:Y:S08]  /*23d0*/  IMMA.16832.S8.S8.SAT R56, R92.reuse.ROW, R4.COL, R56 ;  /* 0x000000045c387237 */ /* 0x042ff00000445c38 */
[C---:B------:R-:W-:Y:S08]  /*23e0*/  IMMA.16832.S8.S8.SAT R60, R92.reuse.ROW, R8.COL, R60 ;  /* 0x000000085c3c7237 */ /* 0x040ff00000445c3c */
[C---:B------:R-:W-:Y:S08]  /*23f0*/  IMMA.16832.S8.S8.SAT R64, R92.reuse.ROW, R12.COL, R64 ;  /* 0x0000000c5c407237 */ /* 0x040ff00000445c40 */
[C---:B------:R-:W-:Y:S08]  /*2400*/  IMMA.16832.S8.S8.SAT R68, R92.reuse.ROW, R16.COL, R68 ;  /* 0x000000105c447237 */ /* 0x040ff00000445c44 */
[C---:B------:R-:W-:Y:S08]  /*2410*/  IMMA.16832.S8.S8.SAT R72, R92.reuse.ROW, R20.COL, R72 ;  /* 0x000000145c487237 */ /* 0x040ff00000445c48 */
[C---:B------:R-:W-:Y:S08]  /*2420*/  IMMA.16832.S8.S8.SAT R76, R92.reuse.ROW, R24.COL, R76 ;  /* 0x000000185c4c7237 */ /* 0x040ff00000445c4c */
[C---:B------:R-:W-:Y:S08]  /*2430*/  IMMA.16832.S8.S8.SAT R80, R92.reuse.ROW, R28.COL, R80 ;  /* 0x0000001c5c507237 */ /* 0x040ff00000445c50 */
[----:B------:R-:W-:Y:S01]  /*2440*/  IMMA.16832.S8.S8.SAT R88, R92.ROW, R32.COL, R88 ;  /* 0x000000205c587237 */ /* 0x000fe20000445c58 */
[----:B------:R-:W1:Y:S01]  /*2450*/  LDSM.16.M88.4 R92, [R230+UR12] ;  /* 0x0000000ce65c783b */ /* 0x000e620008000200 */
[----:B------:R-:W-:-:S06]  /*2460*/  ULEA UR12, UR8, 0x10000, 0xe ;  /* 0x00010000080c7891 */ /* 0x000fcc000f8e703f */
[-C--:B------:R-:W-:Y:S08]  /*2470*/  IMMA.16832.S8.S8.SAT R152, R196.ROW, R20.reuse.COL, R152 ;  /* 0x00000014c4987237 */ /* 0x080ff00000445c98 */
[-C--:B------:R-:W-:Y:S08]  /*2480*/  IMMA.16832.S8.S8.SAT R40, R192.ROW, R20.reuse.COL, R40 ;  /* 0x00000014c0287237 */ /* 0x080ff00000445c28 */
[----:B--2---:R-:W-:Y:S08]  /*2490*/  IMMA.16832.S8.S8.SAT R112, R180.ROW, R20.COL, R112 ;  /* 0x00000014b4707237 */ /* 0x004ff00000445c70 */
[-C--:B------:R-:W-:Y:S08]  /*24a0*/  IMMA.16832.S8.S8.SAT R148, R196.ROW, R16.reuse.COL, R148 ;  /* 0x00000010c4947237 */ /* 0x080ff00000445c94 */
[-C--:B------:R-:W-:Y:S08]  /*24b0*/  IMMA.16832.S8.S8.SAT R36, R192.ROW, R16.reuse.COL, R36 ;  /* 0x00000010c0247237 */ /* 0x080ff00000445c24 */
[----:B------:R-:W-:Y:S07]  /*24c0*/  IMMA.16832.S8.S8.SAT R108, R180.ROW, R16.COL, R108 ;  /* 0x00000010b46c7237 */ /* 0x000fee0000445c6c */
[----:B------:R-:W-:Y:S01]  /*24d0*/  IADD3 R16, P2, R200, UR6, RZ ;  /* 0x00000006c8107c10 */ /* 0x000fe2000ff5e0ff */
[----:B------:R-:W-:Y:S03]  /*24e0*/  IMMA.16832.S8.S8.SAT R160, R196.ROW, R24.COL, R160 ;  /* 0x00000018c4a07237 */ /* 0x000fe60000445ca0 */
[----:B------:R-:W-:-:S02]  /*24f0*/  IADD3.X R17, R3, UR7, RZ, P2, !PT ;  /* 0x0000000703117c10 */ /* 0x000fc400097fe4ff */
[----:B------:R-:W-:-:S03]  /*2500*/  IADD3 R20, P2, R204, UR6, RZ ;  /* 0x00000006cc147c10 */ /* 0x000fc6000ff5e0ff */
[----:B------:R-:W-:Y:S01]  /*2510*/  IMMA.16832.S8.S8.SAT R44, R192.ROW, R24.COL, R44 ;  /* 0x00000018c02c7237 */ /* 0x000fe20000445c2c */
[----:B------:R-:W-:-:S07]  /*2520*/  IADD3.X R21, R203, UR7, RZ, P2, !PT ;  /* 0x00000007cb157c10 */ /* 0x000fce00097fe4ff */
[----:B------:R-:W-:Y:S08]  /*2530*/  IMMA.16832.S8.S8.SAT R116, R180.ROW, R24.COL, R116 ;  /* 0x00000018b4747237 */ /* 0x000ff00000445c74 */
[C---:B------:R-:W-:Y:S08]  /*2540*/  IMMA.16832.S8.S8.SAT R128, R196.reuse.ROW, R4.COL, R128 ;  /* 0x00000004c4807237 */ /* 0x040ff00000445c80 */
[C---:B------:R-:W-:Y:S08]  /*2550*/  IMMA.16832.S8.S8.SAT R132, R196.reuse.ROW, R8.COL, R132 ;  /* 0x00000008c4847237 */ /* 0x040ff00000445c84 */
[C---:B------:R-:W-:Y:S08]  /*2560*/  IMMA.16832.S8.S8.SAT R136, R196.reuse.ROW, R12.COL, R136 ;  /* 0x0000000cc4887237 */ /* 0x040ff00000445c88 */
[C---:B------:R-:W-:Y:S08]  /*2570*/  IMMA.16832.S8.S8.SAT R168, R196.reuse.ROW, R28.COL, R168 ;  /* 0x0000001cc4a87237 */ /* 0x040ff00000445ca8 */
[----:B------:R-:W-:Y:S08]  /*2580*/  IMMA.16832.S8.S8.SAT R164, R196.ROW, R32.COL, R164 ;  /* 0x00000020c4a47237 */ /* 0x000ff00000445ca4 */
[-C--:B------:R-:W-:Y:S08]  /*2590*/  IMMA.16832.S8.S8.SAT R48, R192.ROW, R28.reuse.COL, R48 ;  /* 0x0000001cc0307237 */ /* 0x080ff00000445c30 */
[----:B------:R-:W-:Y:S07]  /*25a0*/  IMMA.16832.S8.S8.SAT R120, R180.ROW, R28.COL, R120 ;  /* 0x0000001cb4787237 */ /* 0x000fee0000445c78 */
[----:B------:R-:W-:Y:S01]  /*25b0*/  IADD3 R29, R247, UR12, RZ ;  /* 0x0000000cf71d7c10 */ /* 0x000fe2000fffe0ff */
[----:B---3--:R-:W-:Y:S01]  /*25c0*/  IMMA.16832.S8.S8.SAT R152, R176.ROW, R22.COL, R152 ;  /* 0x00000016b0987237 */ /* 0x008fe20000445c98 */
[----:B------:R-:W-:-:S07]  /*25d0*/  IMAD.U32 R28, RZ, RZ, UR8 ;  /* 0x00000008ff1c7e24 */ /* 0x000fce000f8e00ff */
[-C--:B----4-:R-:W-:Y:S08]  /*25e0*/  IMMA.16832.S8.S8.SAT R40, R172.ROW, R22.reuse.COL, R40 ;  /* 0x00000016ac287237 */ /* 0x090ff00000445c28 */
[-C--:B------:R-:W-:Y:S08]  /*25f0*/  IMMA.16832.S8.S8.SAT R72, R84.ROW, R22.reuse.COL, R72 ;  /* 0x0000001654487237 */ /* 0x080ff00000445c48 */
[----:B-1----:R-:W-:Y:S07]  /*2600*/  IMMA.16832.S8.S8.SAT R184, R92.ROW, R22.COL, R112 ;  /* 0x000000165cb87237 */ /* 0x002fee0000445c70 */
[----:B------:R-:W-:Y:S01]  /*2610*/  IADD3 R22, P1, R2, UR6, RZ ;  /* 0x0000000602167c10 */ /* 0x000fe2000ff3e0ff */
[-C--:B------:R-:W-:Y:S03]  /*2620*/  IMMA.16832.S8.S8.SAT R148, R176.ROW, R18.reuse.COL, R148 ;  /* 0x00000012b0947237 */ /* 0x080fe60000445c94 */
[----:B------:R-:W-:Y:S01]  /*2630*/  IADD3.X R23, R0, UR7, RZ, P1, !PT ;  /* 0x0000000700177c10 */ /* 0x000fe20008ffe4ff */
[----:B------:R-:W-:Y:S04]  /*2640*/  BAR.SYNC.DEFER_BLOCKING 0x0 ;  /* 0x0000000000007b1d */ /* 0x000fe80000010000 */
[-C--:B------:R-:W-:Y:S08]  /*2650*/  IMMA.16832.S8.S8.SAT R36, R172.ROW, R18.reuse.COL, R36 ;  /* 0x00000012ac247237 */ /* 0x080ff00000445c24 */
[-C--:B------:R-:W-:Y:S08]  /*2660*/  IMMA.16832.S8.S8.SAT R68, R84.ROW, R18.reuse.COL, R68 ;  /* 0x0000001254447237 */ /* 0x080ff00000445c44 */
[----:B------:R-:W-:Y:S01]  /*2670*/  IMMA.16832.S8.S8.SAT R188, R92.ROW, R18.COL, R108 ;  /* 0x000000125cbc7237 */ /* 0x000fe20000445c6c */
[----:B------:R-:W-:Y:S01]  /*2680*/  @!PT LDS RZ, [RZ] ;  /* 0x00000000fffff984 */ /* 0x000fe20000000800 */
[----:B------:R-:W-:Y:S01]  /*2690*/  @!PT LDS RZ, [RZ] ;  /* 0x00000000fffff984 */ /* 0x000fe20000000800 */
[----:B------:R-:W-:Y:S01]  /*26a0*/  @!PT LDS RZ, [RZ] ;  /* 0x00000000fffff984 */ /* 0x000fe20000000800 */
[----:B------:R1:W-:Y:S06]  /*26b0*/  LDGSTS.E.BYPASS.128 [R29], [R22.64], !P0 ;  /* 0x00000000161d7fae */ /* 0x0003ec000c101c4e */
[----:B------:R-:W-:Y:S01]  /*26c0*/  IADD3 R18, P1, R202, UR6, RZ ;  /* 0x00000006ca127c10 */ /* 0x000fe2000ff3e0ff */
[----:B------:R-:W-:Y:S01]  /*26d0*/  IMMA.16832.S8.S8.SAT R96, R180.ROW, R4.COL, R96 ;  /* 0x00000004b4607237 */ /* 0x000fe20000445c60 */
[----:B------:R2:W-:Y:S02]  /*26e0*/  LDGSTS.E.BYPASS.128 [R29+0x1000], [R16.64], !P0 ;  /* 0x01000000101d7fae */ /* 0x0005e4000c101c4e */
[----:B------:R-:W-:-:S02]  /*26f0*/  IADD3.X R19, R201, UR7, RZ, P1, !PT ;  /* 0x00000007c9137c10 */ /* 0x000fc40008ffe4ff */
[----:B------:R-:W-:-:S03]  /*2700*/  IADD3 R24, P1, R206, UR6, RZ ;  /* 0x00000006ce187c10 */ /* 0x000fc6000ff3e0ff */
[----:B------:R-:W-:Y:S01]  /*2710*/  IMMA.16832.S8.S8.SAT R100, R180.ROW, R8.COL, R100 ;  /* 0x00000008b4647237 */ /* 0x000fe20000445c64 */
[----:B------:R-:W-:Y:S01]  /*2720*/  IADD3.X R25, R205, UR7, RZ, P1, !PT ;  /* 0x00000007cd197c10 */ /* 0x000fe20008ffe4ff */
[----:B------:R3:W-:Y:S01]  /*2730*/  LDGSTS.E.BYPASS.128 [R29+0x2000], [R18.64], !P0 ;  /* 0x02000000121d7fae */ /* 0x0007e2000c101c4e */
[----:B-1----:R-:W-:-:S03]  /*2740*/  IADD3 R22, P1, R210, UR6, RZ ;  /* 0x00000006d2167c10 */ /* 0x002fc6000ff3e0ff */
[----:B------:R1:W-:Y:S01]  /*2750*/  LDGSTS.E.BYPASS.128 [R29+0x3000], [R20.64], !P0 ;  /* 0x03000000141d7fae */ /* 0x0003e2000c101c4e */
[----:B------:R-:W-:Y:S01]  /*2760*/  IADD3.X R23, R209, UR7, RZ, P1, !PT ;  /* 0x00000007d1177c10 */ /* 0x000fe20008ffe4ff */
[----:B------:R-:W-:Y:S02]  /*2770*/  IMMA.16832.S8.S8.SAT R104, R180.ROW, R12.COL, R104 ;  /* 0x0000000cb4687237 */ /* 0x000fe40000445c68 */
[----:B------:R-:W0:Y:S01]  /*2780*/  LDGDEPBAR ;  /* 0x00000000000079af */ /* 0x000e220000000000 */
[----:B---3--:R-:W-:-:S05]  /*2790*/  IADD3 R18, P1, R214, UR6, RZ ;  /* 0x00000006d6127c10 */ /* 0x008fca000ff3e0ff */
[----:B------:R-:W-:Y:S01]  /*27a0*/  IMMA.16832.S8.S8.SAT R124, R180.ROW, R32.COL, R124 ;  /* 0x00000020b47c7237 */ /* 0x000fe20000445c7c */
[----:B------:R-:W-:-:S07]  /*27b0*/  IADD3.X R19, R213, UR7, RZ, P1, !PT ;  /* 0x00000007d5137c10 */ /* 0x000fce0008ffe4ff */
[-C--:B------:R-:W-:Y:S08]  /*27c0*/  IMMA.16832.S8.S8.SAT R160, R176.ROW, R26.reuse.COL, R160 ;  /* 0x0000001ab0a07237 */ /* 0x080ff00000445ca0 */
[-C--:B------:R-:W-:Y:S08]  /*27d0*/  IMMA.16832.S8.S8.SAT R44, R172.ROW, R26.reuse.COL, R44 ;  /* 0x0000001aac2c7237 */ /* 0x080ff00000445c2c */
[-C--:B------:R-:W-:Y:S08]  /*27e0*/  IMMA.16832.S8.S8.SAT R76, R84.ROW, R26.reuse.COL, R76 ;  /* 0x0000001a544c7237 */ /* 0x080ff00000445c4c */
[----:B------:R-:W-:Y:S07]  /*27f0*/  IMMA.16832.S8.S8.SAT R180, R92.ROW, R26.COL, R116 ;  /* 0x0000001a5cb47237 */ /* 0x000fee0000445c74 */
[----:B------:R-:W-:Y:S01]  /*2800*/  IADD3 R26, P2, R208, UR6, RZ ;  /* 0x00000006d01a7c10 */ /* 0x000fe2000ff5e0ff */
[----:B------:R-:W-:Y:S03]  /*2810*/  IMMA.16832.S8.S8.SAT R128, R176.ROW, R6.COL, R128 ;  /* 0x00000006b0807237 */ /* 0x000fe60000445c80 */
[----:B------:R-:W-:-:S02]  /*2820*/  IADD3.X R27, R207, UR7, RZ, P2, !PT ;  /* 0x00000007cf1b7c10 */ /* 0x000fc400097fe4ff */
[----:B--2---:R-:W-:-:S03]  /*2830*/  IADD3 R16, P2, R212, UR6, RZ ;  /* 0x00000006d4107c10 */ /* 0x004fc6000ff5e0ff */
[----:B------:R-:W-:Y:S01]  /*2840*/  IMMA.16832.S8.S8.SAT R132, R176.ROW, R10.COL, R132 ;  /* 0x0000000ab0847237 */ /* 0x000fe20000445c84 */
[----:B------:R-:W-:Y:S02]  /*2850*/  IADD3.X R17, R211, UR7, RZ, P2, !PT ;  /* 0x00000007d3117c10 */ /* 0x000fe400097fe4ff */
[----:B-1----:R-:W-:-:S04]  /*2860*/  IADD3 R20, P2, R216, UR6, RZ ;  /* 0x00000006d8147c10 */ /* 0x002fc8000ff5e0ff */
[----:B------:R-:W-:Y:S01]  /*2870*/  IADD3.X R21, R215, UR7, RZ, P2, !PT ;  /* 0x00000007d7157c10 */ /* 0x000fe200097fe4ff */
[C---:B------:R-:W-:Y:S08]  /*2880*/  IMMA.16832.S8.S8.SAT R136, R176.reuse.ROW, R14.COL, R136 ;  /* 0x0000000eb0887237 */ /* 0x040ff00000445c88 */
[C---:B------:R-:W-:Y:S08]  /*2890*/  IMMA.16832.S8.S8.SAT R168, R176.reuse.ROW, R30.COL, R168 ;  /* 0x0000001eb0a87237 */ /* 0x040ff00000445ca8 */
[----:B------:R-:W-:Y:S08]  /*28a0*/  IMMA.16832.S8.S8.SAT R164, R176.ROW, R34.COL, R164 ;  /* 0x00000022b0a47237 */ /* 0x000ff00000445ca4 */
[-C--:B------:R-:W-:Y:S08]  /*28b0*/  IMMA.16832.S8.S8.SAT R48, R172.ROW, R30.reuse.COL, R48 ;  /* 0x0000001eac307237 */ /* 0x080ff00000445c30 */
[-C--:B------:R-:W-:Y:S08]  /*28c0*/  IMMA.16832.S8.S8.SAT R80, R84.ROW, R30.reuse.COL, R80 ;  /* 0x0000001e54507237 */ /* 0x080ff00000445c50 */
[----:B------:R-:W-:Y:S07]  /*28d0*/  IMMA.16832.S8.S8.SAT R176, R92.ROW, R30.COL, R120 ;  /* 0x0000001e5cb07237 */ /* 0x000fee0000445c78 */
[----:B------:R-:W-:Y:S01]  /*28e0*/  IMAD R31, R28, 0x8000, R247 ;  /* 0x000080001c1f7824 */ /* 0x000fe200078e02f7 */
[----:B------:R-:W-:Y:S01]  /*28f0*/  IADD3 R28, P1, R218, UR6, RZ ;  /* 0x00000006da1c7c10 */ /* 0x000fe2000ff3e0ff */
[----:B------:R-:W-:Y:S03]  /*2900*/  IMMA.16832.S8.S8.SAT R156, R192.ROW, R4.COL, R156 ;  /* 0x00000004c09c7237 */ /* 0x000fe60000445c9c */
[----:B------:R1:W-:Y:S01]  /*2910*/  LDGSTS.E.BYPASS.128 [R31], [R24.64], !P0 ;  /* 0x00000000181f7fae */ /* 0x0003e2000c101c4e */
[----:B------:R-:W-:-:S03]  /*2920*/  IADD3.X R29, R217, UR7, RZ, P1, !PT ;  /* 0x00000007d91d7c10 */ /* 0x000fc60008ffe4ff */
[----:B------:R2:W-:Y:S01]  /*2930*/  LDGSTS.E.BYPASS.128 [R31+0x1000], [R26.64], !P0 ;  /* 0x010000001a1f7fae */ /* 0x0005e2000c101c4e */
[----:B------:R-:W-:Y:S03]  /*2940*/  IMMA.16832.S8.S8.SAT R144, R192.ROW, R8.COL, R144 ;  /* 0x00000008c0907237 */ /* 0x000fe60000445c90 */
[----:B------:R2:W-:Y:S01]  /*2950*/  LDGSTS.E.BYPASS.128 [R31+0x2000], [R22.64], !P0 ;  /* 0x02000000161f7fae */ /* 0x0005e2000c101c4e */
[----:B-1----:R-:W-:Y:S01]  /*2960*/  IADD3 R24, P3, R220, UR6, RZ ;  /* 0x00000006dc187c10 */ /* 0x002fe2000ff7e0ff */
[----:B------:R-:W-:-:S03]  /*2970*/  UIADD3 UR6, UP0, UR6, 0x80, URZ ;  /* 0x0000008006067890 */ /* 0x000fc6000ff1e03f */
[C---:B------:R-:W-:Y:S01]  /*2980*/  IMMA.16832.S8.S8.SAT R140, R192.reuse.ROW, R12.COL, R140 ;  /* 0x0000000cc08c7237 */ /* 0x040fe20000445c8c */
[----:B------:R2:W-:Y:S01]  /*2990*/  LDGSTS.E.BYPASS.128 [R31+0x3000], [R16.64], !P0 ;  /* 0x03000000101f7fae */ /* 0x0005e2000c101c4e */
[----:B------:R-:W-:Y:S01]  /*29a0*/  IADD3.X R25, R219, UR7, RZ, P3, !PT ;  /* 0x00000007db197c10 */ /* 0x000fe20009ffe4ff */
[----:B------:R-:W-:Y:S02]  /*29b0*/  UIADD3.X UR7, URZ, UR7, URZ, UP0, !UPT ;  /* 0x000000073f077290 */ /* 0x000fe400087fe43f */
[----:B------:R-:W-:Y:S01]  /*29c0*/  UISETP.NE.U32.AND UP0, UPT, UR6, 0x3c00, UPT ;  /* 0x00003c000600788c */ /* 0x000fe2000bf05070 */
[----:B------:R2:W-:Y:S02]  /*29d0*/  LDGSTS.E.BYPASS.128 [R31+0x4000], [R18.64], !P0 ;  /* 0x04000000121f7fae */ /* 0x0005e4000c101c4e */
[----:B------:R-:W-:Y:S01]  /*29e0*/  IMMA.16832.S8.S8.SAT R52, R192.ROW, R32.COL, R52 ;  /* 0x00000020c0347237 */ /* 0x000fe20000445c34 */
[----:B------:R-:W-:Y:S01]  /*29f0*/  UISETP.NE.AND.EX UP0, UPT, UR7, URZ, UPT, UP0 ;  /* 0x0000003f0700728c */ /* 0x000fe2000bf05300 */
[----:B------:R2:W-:Y:S04]  /*2a00*/  LDGSTS.E.BYPASS.128 [R31+0x5000], [R20.64], !P0 ;  /* 0x05000000141f7fae */ /* 0x0005e8000c101c4e */
[----:B------:R2:W-:Y:S02]  /*2a10*/  LDGSTS.E.BYPASS.128 [R31+0x6000], [R28.64], !P0 ;  /* 0x060000001c1f7fae */ /* 0x0005e4000c101c4e */
[----:B------:R-:W-:Y:S02]  /*2a20*/  IMMA.16832.S8.S8.SAT R156, R172.ROW, R6.COL, R156 ;  /* 0x00000006ac9c7237 */ /* 0x000fe40000445c9c */
[----:B------:R2:W-:Y:S01]  /*2a30*/  LDGSTS.E.BYPASS.128 [R31+0x7000], [R24.64], !P0 ;  /* 0x07000000181f7fae */ /* 0x0005e2000c101c4e */
[----:B------:R-:W-:-:S03]  /*2a40*/  PLOP3.LUT P0, PT, PT, PT, UP0, 0x80, 0x0 ;  /* 0x000000000000781c */ /* 0x000fc60003f0f008 */
[----:B------:R-:W0:Y:S02]  /*2a50*/  LDGDEPBAR ;  /* 0x00000000000079af */ /* 0x000e240000000000 */
[C---:B------:R-:W-:Y:S08]  /*2a60*/  IMMA.16832.S8.S8.SAT R144, R172.reuse.ROW, R10.COL, R144 ;  /* 0x0000000aac907237 */ /* 0x040ff00000445c90 */
[C---:B------:R-:W-:Y:S08]  /*2a70*/  IMMA.16832.S8.S8.SAT R140, R172.reuse.ROW, R14.COL, R140 ;  /* 0x0000000eac8c7237 */ /* 0x040ff00000445c8c */
[----:B------:R-:W-:Y:S08]  /*2a80*/  IMMA.16832.S8.S8.SAT R52, R172.ROW, R34.COL, R52 ;  /* 0x00000022ac347237 */ /* 0x000ff00000445c34 */
[C---:B------:R-:W-:Y:S08]  /*2a90*/  IMMA.16832.S8.S8.SAT R56, R84.reuse.ROW, R6.COL, R56 ;  /* 0x0000000654387237 */ /* 0x040ff00000445c38 */
[C---:B------:R-:W-:Y:S08]  /*2aa0*/  IMMA.16832.S8.S8.SAT R60, R84.reuse.ROW, R10.COL, R60 ;  /* 0x0000000a543c7237 */ /* 0x040ff00000445c3c */
[C---:B------:R-:W-:Y:S08]  /*2ab0*/  IMMA.16832.S8.S8.SAT R64, R84.reuse.ROW, R14.COL, R64 ;  /* 0x0000000e54407237 */ /* 0x040ff00000445c40 */
[----:B------:R-:W-:Y:S08]  /*2ac0*/  IMMA.16832.S8.S8.SAT R84, R84.ROW, R34.COL, R88 ;  /* 0x0000002254547237 */ /* 0x000ff00000445c58 */
[C---:B------:R-:W-:Y:S08]  /*2ad0*/  IMMA.16832.S8.S8.SAT R4, R92.reuse.ROW, R6.COL, R96 ;  /* 0x000000065c047237 */ /* 0x040ff00000445c60 */
[C---:B------:R-:W-:Y:S08]  /*2ae0*/  IMMA.16832.S8.S8.SAT R8, R92.reuse.ROW, R10.COL, R100 ;  /* 0x0000000a5c087237 */ /* 0x040ff00000445c64 */
[C---:B------:R-:W-:Y:S08]  /*2af0*/  IMMA.16832.S8.S8.SAT R12, R92.reuse.ROW, R14.COL, R104 ;  /* 0x0000000e5c0c7237 */ /* 0x040ff00000445c68 */
[----:B------:R-:W-:Y:S01]  /*2b00*/  IMMA.16832.S8.S8.SAT R172, R92.ROW, R34.COL, R124 ;  /* 0x000000225cac7237 */ /* 0x000fe20000445c7c */
[----:B--2---:R-:W-:Y:S07]  /*2b10*/  @P0 BRA `(.L_x_0) ;  /* 0xfffff11000000947 */ /* 0x004fee000383ffff */
[----:B------:R-:W1:Y:S01]  /*2b20*/  S2R R17, SR_TID.X ;  /* 0x0000000000117919 */ /* 0x000e620000002100 */
[----:B------:R-:W-:Y:S01]  /*2b30*/  IMAD.U32 R103, RZ, RZ, UR11 ;  /* 0x0000000bff677e24 */ /* 0x000fe2000f8e00ff */
[----:B------:R-:W-:-:S04]  /*2b40*/  DEPBAR.LE SB0, 0x0 ;  /* 0x000080000000791a */ /* 0x000fc80000000000 */
[C---:B-1----:R-:W-:Y:S01]  /*2b50*/  IMAD.SHL.U32 R0, R17.reuse, 0x40, RZ ;  /* 0x0000004011007824 */ /* 0x042fe200078e00ff */
[----:B------:R-:W-:Y:S01]  /*2b60*/  SHF.R.U32.HI R2, RZ, 0x6, R17 ;  /* 0x00000006ff027819 */ /* 0x000fe20000011611 */
[C---:B------:R-:W-:Y:S01]  /*2b70*/  IMAD.SHL.U32 R3, R17.reuse, 0x2, RZ ;  /* 0x0000000211037824 */ /* 0x040fe200078e00ff */
[C---:B------:R-:W-:Y:S02]  /*2b80*/  LOP3.LUT R16, R17.reuse, 0x10, RZ, 0xc0, !PT ;  /* 0x0000001011107812 */ /* 0x040fe400078ec0ff */
[----:B------:R-:W-:Y:S02]  /*2b90*/  LOP3.LUT R0, R0, 0x300, RZ, 0xc0, !PT ;  /* 0x0000030000007812 */ /* 0x000fe400078ec0ff */
[----:B------:R-:W-:Y:S02]  /*2ba0*/  SGXT.U32 R2, R2, 0x2 ;  /* 0x000000020202781a */ /* 0x000fe40000000000 */
[----:B------:R-:W-:Y:S01]  /*2bb0*/  LOP3.LUT R3, R0, 0x6, R3, 0xf8, !PT ;  /* 0x0000000600037812 */ /* 0x000fe200078ef803 */
[----:B------:R-:W-:Y:S01]  /*2bc0*/  IMAD.SHL.U32 R0, R17, 0x4, RZ ;  /* 0x0000000411007824 */ /* 0x000fe200078e00ff */
[----:B------:R-:W-:-:S02]  /*2bd0*/  SHF.R.U32.HI R18, RZ, 0x2, R17 ;  /* 0x00000002ff127819 */ /* 0x000fc40000011611 */
[----:B------:R-:W-:Y:S01]  /*2be0*/  LOP3.LUT R2, R2, UR10, RZ, 0xfc, !PT ;  /* 0x0000000a02027c12 */ /* 0x000fe2000f8efcff */
[----:B------:R-:W-:Y:S01]  /*2bf0*/  IMAD R3, R16, 0x40, R3 ;  /* 0x0000004010037824 */ /* 0x000fe200078e0203 */
[----:B------:R-:W-:Y:S02]  /*2c00*/  LOP3.LUT R103, R103, 0xfc, R0, 0xf8, !PT ;  /* 0x000000fc67677812 */ /* 0x000fe400078ef800 */
[----:B------:R-:W-:Y:S01]  /*2c10*/  LOP3.LUT R16, R18, 0x18, RZ, 0xc0, !PT ;  /* 0x0000001812107812 */ /* 0x000fe200078ec0ff */
[----:B------:R-:W-:Y:S01]  /*2c20*/  BAR.SYNC.DEFER_BLOCKING 0x0 ;  /* 0x0000000000007b1d */ /* 0x000fe20000010000 */
[----:B------:R-:W-:Y:S01]  /*2c30*/  ISETP.GE.AND P0, PT, R103, 0xc00, PT ;  /* 0x00000c006700780c */ /* 0x000fe20003f06270 */
[C---:B------:R-:W-:Y:S01]  /*2c40*/  IMAD R103, R2.reuse, 0xc00, R103 ;  /* 0x00000c0002677824 */ /* 0x040fe200078e0267 */
[----:B------:R-:W-:Y:S01]  /*2c50*/  LOP3.LUT R18, R2, 0xc, RZ, 0xfc, !PT ;  /* 0x0000000c02127812 */ /* 0x000fe200078efcff */
[----:B------:R-:W-:Y:S01]  /*2c60*/  IMAD.IADD R3, R3, 0x1, R16 ;  /* 0x0000000103037824 */ /* 0x000fe200078e0210 */
[----:B------:R-:W-:-:S02]  /*2c70*/  SHF.R.U32.HI R16, RZ, 0x4, R17 ;  /* 0x00000004ff107819 */ /* 0x000fc40000011611 */
[----:B------:R-:W-:Y:S02]  /*2c80*/  ISETP.LT.AND P4, PT, R18, 0x1010, !P0 ;  /* 0x000010101200780c */ /* 0x000fe40004781270 */
[----:B------:R-:W-:Y:S02]  /*2c90*/  LOP3.LUT R18, R17, 0x80, RZ, 0xc0, !PT ;  /* 0x0000008011127812 */ /* 0x000fe400078ec0ff */
[----:B------:R-:W-:Y:S02]  /*2ca0*/  LOP3.LUT R0, R0, 0x3fc, RZ, 0xc0, !PT ;  /* 0x000003fc00007812 */ /* 0x000fe400078ec0ff */
[----:B------:R-:W-:Y:S01]  /*2cb0*/  LOP3.LUT R17, R16, 0xc, RZ, 0xc0, !PT ;  /* 0x0000000c10117812 */ /* 0x000fe200078ec0ff */
[----:B------:R-:W-:Y:S01]  /*2cc0*/  IMAD R16, R18, 0x20, R3 ;  /* 0x0000002012107824 */ /* 0x000fe200078e0203 */
[----:B------:R-:W-:Y:S02]  /*2cd0*/  LOP3.LUT R3, R0, 0x400, RZ, 0xfc, !PT ;  /* 0x0000040000037812 */ /* 0x000fe400078efcff */
[----:B------:R-:W-:Y:S01]  /*2ce0*/  LOP3.LUT R19, R2, 0x8, RZ, 0xfc, !PT ;  /* 0x0000000802137812 */ /* 0x000fe200078efcff */
[C---:B------:R-:W-:Y:S01]  /*2cf0*/  IMAD.IADD R100, R0.reuse, 0x1, R17 ;  /* 0x0000000100647824 */ /* 0x040fe200078e0211 */
[----:B------:R-:W-:-:S02]  /*2d00*/  LOP3.LUT R17, R0, 0x800, RZ, 0xfc, !PT ;  /* 0x0000080000117812 */ /* 0x000fc400078efcff */
[----:B------:R-:W-:Y:S02]  /*2d10*/  SHF.R.U32.HI R3, RZ, 0x6, R3 ;  /* 0x00000006ff037819 */ /* 0x000fe40000011603 */
[----:B------:R-:W-:Y:S02]  /*2d20*/  SHF.R.U32.HI R17, RZ, 0x6, R17 ;  /* 0x00000006ff117819 */ /* 0x000fe40000011611 */
[----:B------:R-:W-:Y:S02]  /*2d30*/  LOP3.LUT R3, R3, 0x1c, RZ, 0xc0, !PT ;  /* 0x0000001c03037812 */ /* 0x000fe400078ec0ff */
[----:B------:R-:W-:Y:S02]  /*2d40*/  LOP3.LUT R17, R17, 0x2c, RZ, 0xc0, !PT ;  /* 0x0000002c11117812 */ /* 0x000fe400078ec0ff */
[----:B------:R-:W-:Y:S01]  /*2d50*/  LEA.HI R102, R16, R16, RZ, 0x1a ;  /* 0x0000001010667211 */ /* 0x000fe200078fd0ff */
[----:B------:R-:W-:Y:S01]  /*2d60*/  IMAD.IADD R101, R0, 0x1, R3 ;  /* 0x0000000100657824 */ /* 0x000fe200078e0203 */
[----:B------:R-:W-:Y:S01]  /*2d70*/  IADD3 R3, R16, 0x800, RZ ;  /* 0x0000080010037810 */ /* 0x000fe20007ffe0ff */
[----:B------:R-:W-:Y:S01]  /*2d80*/  IMAD.IADD R98, R0, 0x1, R17 ;  /* 0x0000000100627824 */ /* 0x000fe200078e0211 */
[----:B------:R-:W-:Y:S01]  /*2d90*/  LOP3.LUT R20, R2, 0x4, RZ, 0xfc, !PT ;  /* 0x0000000402147812 */ /* 0x000fe200078efcff */
[----:B------:R-:W-:Y:S01]  /*2da0*/  STS.64 [R102.X4], R128 ;  /* 0x0000008066007388 */ /* 0x000fe20000004a00 */
[----:B------:R-:W-:-:S02]  /*2db0*/  SHF.R.U32.HI R17, RZ, 0x6, R3 ;  /* 0x00000006ff117819 */ /* 0x000fc40000011603 */
[----:B------:R-:W-:Y:S02]  /*2dc0*/  ISETP.LT.AND P5, PT, R19, 0x1010, !P0 ;  /* 0x000010101300780c */ /* 0x000fe400047a1270 */
[----:B------:R-:W-:Y:S01]  /*2dd0*/  LOP3.LUT R19, R2, 0x14, RZ, 0xfc, !PT ;  /* 0x0000001402137812 */ /* 0x000fe200078efcff */
[----:B------:R-:W-:Y:S01]  /*2de0*/  IMAD.IADD R192, R16, 0x1, R17 ;  /* 0x0000000110c07824 */ /* 0x000fe200078e0211 */
[----:B------:R-:W-:Y:S02]  /*2df0*/  LOP3.LUT R17, R17, 0x3fffffc, RZ, 0xc0, !PT ;  /* 0x03fffffc11117812 */ /* 0x000fe400078ec0ff */
[----:B------:R-:W-:Y:S02]  /*2e00*/  ISETP.LT.AND P6, PT, R20, 0x1010, !P0 ;  /* 0x000010101400780c */ /* 0x000fe400047c1270 */
[----:B------:R-:W-:Y:S01]  /*2e10*/  STS.64 [R192.X4+0x2000], R130 ;  /* 0x00200082c0007388 */ /* 0x000fe20000004a00 */
[----:B------:R-:W-:Y:S01]  /*2e20*/  IMAD.IADD R193, R16, 0x1, R17 ;  /* 0x0000000110c17824 */ /* 0x000fe200078e0211 */
[----:B------:R-:W-:-:S02]  /*2e30*/  LOP3.LUT R20, R2, 0x10, RZ, 0xfc, !PT ;  /* 0x0000001002147812 */ /* 0x000fc400078efcff */
[----:B------:R-:W-:Y:S01]  /*2e40*/  STS.64 [R102.X4+0x80], R132 ;  /* 0x0000808466007388 */ /* 0x000fe20000004a00 */
[----:B------:R-:W-:Y:S02]  /*2e50*/  ISETP.LT.AND P2, PT, R19, 0x1010, !P0 ;  /* 0x000010101300780c */ /* 0x000fe40004741270 */
[C---:B------:R-:W-:Y:S01]  /*2e60*/  LOP3.LUT R18, R0.reuse, 0xc00, RZ, 0xfc, !PT ;  /* 0x00000c0000127812 */ /* 0x040fe200078efcff */
[----:B------:R-:W-:Y:S01]  /*2e70*/  STS.64 [R192.X4+0x2080], R134 ;  /* 0x00208086c0007388 */ /* 0x000fe20000004a00 */
[C---:B------:R-:W-:Y:S02]  /*2e80*/  LOP3.LUT R19, R0.reuse, 0x1000, RZ, 0xfc, !PT ;  /* 0x0000100000137812 */ /* 0x040fe400078efcff */
[C---:B------:R-:W-:Y:S01]  /*2e90*/  LOP3.LUT R21, R0.reuse, 0x1400, RZ, 0xfc, !PT ;  /* 0x0000140000157812 */ /* 0x040fe200078efcff */
[----:B------:R-:W-:Y:S01]  /*2ea0*/  STS.64 [R102.X4+0x100], R136 ;  /* 0x0001008866007388 */ /* 0x000fe20000004a00 */
[C---:B------:R-:W-:Y:S02]  /*2eb0*/  LOP3.LUT R22, R0.reuse, 0x1800, RZ, 0xfc, !PT ;  /* 0x0000180000167812 */ /* 0x040fe400078efcff */
[----:B------:R-:W-:Y:S01]  /*2ec0*/  LOP3.LUT R23, R0, 0x1c00, RZ, 0xfc, !PT ;  /* 0x00001c0000177812 */ /* 0x000fe200078efcff */
[----:B------:R-:W-:Y:S01]  /*2ed0*/  STS.64 [R193.X4+0x2100], R138 ;  /* 0x0021008ac1007388 */ /* 0x000fe20000004a00 */
[----:B------:R-:W-:-:S02]  /*2ee0*/  ISETP.LT.AND P3, PT, R20, 0x1010, !P0 ;  /* 0x000010101400780c */ /* 0x000fc40004761270 */
[----:B------:R-:W-:Y:S01]  /*2ef0*/  SHF.R.U32.HI R18, RZ, 0x6, R18 ;  /* 0x00000006ff127819 */ /* 0x000fe20000011612 */
[----:B------:R-:W-:Y:S01]  /*2f00*/  STS.64 [R102.X4+0x180], R148 ;  /* 0x0001809466007388 */ /* 0x000fe20000004a00 */
[----:B------:R-:W-:Y:S02]  /*2f10*/  SHF.R.U32.HI R20, RZ, 0x6, R19 ;  /* 0x00000006ff147819 */ /* 0x000fe40000011613 */
[----:B------:R-:W-:Y:S01]  /*2f20*/  SHF.R.U32.HI R21, RZ, 0x6, R21 ;  /* 0x00000006ff157819 */ /* 0x000fe20000011615 */
[----:B------:R-:W-:Y:S01]  /*2f30*/  STS.64 [R193.X4+0x2180], R150 ;  /* 0x00218096c1007388 */ /* 0x000fe20000004a00 */
[----:B------:R-:W-:Y:S02]  /*2f40*/  SHF.R.U32.HI R22, RZ, 0x6, R22 ;  /* 0x00000006ff167819 */ /* 0x000fe40000011616 */
[----:B------:R-:W-:Y:S01]  /*2f50*/  SHF.R.U32.HI R24, RZ, 0x6, R23 ;  /* 0x00000006ff187819 */ /* 0x000fe20000011617 */
[----:B------:R-:W-:Y:S01]  /*2f60*/  STS.64 [R102.X4+0x200], R152 ;  /* 0x0002009866007388 */ /* 0x000fe20000004a00 */
[----:B------:R-:W-:-:S02]  /*2f70*/  LOP3.LUT R19, R18, 0x3c, RZ, 0xc0, !PT ;  /* 0x0000003c12137812 */ /* 0x000fc400078ec0ff */
[----:B------:R-:W-:Y:S01]  /*2f80*/  LOP3.LUT R99, R20, 0x4c, RZ, 0xc0, !PT ;  /* 0x0000004c14637812 */ /* 0x000fe200078ec0ff */
[----:B------:R-:W-:Y:S01]  /*2f90*/  STS.64 [R193.X4+0x2200], R154 ;  /* 0x0022009ac1007388 */ /* 0x000fe20000004a00 */
[----:B------:R-:W-:Y:S01]  /*2fa0*/  LOP3.LUT R21, R21, 0x5c, RZ, 0xc0, !PT ;  /* 0x0000005c15157812 */ /* 0x000fe200078ec0ff */
[----:B------:R-:W-:Y:S01]  /*2fb0*/  IMAD.IADD R96, R0, 0x1, R19 ;  /* 0x0000000100607824 */ /* 0x000fe200078e0213 */
[----:B------:R-:W-:Y:S01]  /*2fc0*/  LOP3.LUT R23, R22, 0x6c, RZ, 0xc0, !PT ;  /* 0x0000006c16177812 */ /* 0x000fe200078ec0ff */
[----:B------:R-:W-:Y:S01]  /*2fd0*/  STS.64 [R102.X4+0x280], R160 ;  /* 0x000280a066007388 */ /* 0x000fe20000004a00 */
[----:B------:R-:W-:Y:S01]  /*2fe0*/  LOP3.LUT R25, R24, 0x7c, RZ, 0xc0, !PT ;  /* 0x0000007c18197812 */ /* 0x000fe200078ec0ff */
[----:B------:R-:W-:Y:S01]  /*2ff0*/  IMAD.IADD R99, R0, 0x1, R99 ;  /* 0x0000000100637824 */ /* 0x000fe200078e0263 */
[----:B------:R-:W-:Y:S01]  /*3000*/  ISETP.LT.AND P1, PT, R2, 0x1010, !P0 ;  /* 0x000010100200780c */ /* 0x000fe20004721270 */
[----:B------:R-:W-:Y:S01]  /*3010*/  STS.64 [R193.X4+0x2280], R162 ;  /* 0x002280a2c1007388 */ /* 0x000fe20000004a00 */
[----:B------:R-:W-:-:S02]  /*3020*/  IMAD.IADD R97, R0, 0x1, R21 ;  /* 0x0000000100617824 */ /* 0x000fc400078e0215 */
[C---:B------:R-:W-:Y:S01]  /*3030*/  IMAD.IADD R3, R0.reuse, 0x1, R23 ;  /* 0x0000000100037824 */ /* 0x040fe200078e0217 */
[----:B------:R-:W-:Y:S01]  /*3040*/  STS.64 [R102.X4+0x300], R168 ;  /* 0x000300a866007388 */ /* 0x000fe20000004a00 */
[----:B------:R-:W-:-:S03]  /*3050*/  IMAD.IADD R0, R0, 0x1, R25 ;  /* 0x0000000100007824 */ /* 0x000fc600078e0219 */
[----:B------:R-:W-:Y:S04]  /*3060*/  STS.64 [R193.X4+0x2300], R170 ;  /* 0x002300aac1007388 */ /* 0x000fe80000004a00 */
[----:B------:R-:W-:Y:S04]  /*3070*/  STS.64 [R102.X4+0x380], R164 ;  /* 0x000380a466007388 */ /* 0x000fe80000004a00 */
[----:B------:R-:W-:Y:S04]  /*3080*/  STS.64 [R193.X4+0x2380], R166 ;  /* 0x002380a6c1007388 */ /* 0x000fe80000004a00 */
[----:B------:R-:W-:Y:S06]  /*3090*/  BAR.SYNC.DEFER_BLOCKING 0x0 ;  /* 0x0000000000007b1d */ /* 0x000fec0000010000 */
[----:B------:R-:W1:Y:S04]  /*30a0*/  LDS.128 R132, [R100.X4] ;  /* 0x0000000064847984 */ /* 0x000e680000004c00 */
[----:B------:R-:W2:Y:S04]  /*30b0*/  LDS.128 R92, [R101.X4+0x1000] ;  /* 0x00100000655c7984 */ /* 0x000ea80000004c00 */
[----:B------:R-:W3:Y:S04]  /*30c0*/  LDS.128 R88, [R98.X4+0x2000] ;  /* 0x0020000062587984 */ /* 0x000ee80000004c00 */
[----:B------:R-:W4:Y:S04]  /*30d0*/  LDS.128 R32, [R96.X4+0x3000] ;  /* 0x0030000060207984 */ /* 0x000f280000004c00 */
[----:B------:R-:W1:Y:S04]  /*30e0*/  LDS.128 R28, [R99.X4+0x4000] ;  /* 0x00400000631c7984 */ /* 0x000e680000004c00 */
[----:B------:R-:W1:Y:S04]  /*30f0*/  LDS.128 R24, [R97.X4+0x5000] ;  /* 0x0050000061187984 */ /* 0x000e680000004c00 */
[----:B------:R-:W1:Y:S04]  /*3100*/  LDS.128 R20, [R3.X4+0x6000] ;  /* 0x0060000003147984 */ /* 0x000e680000004c00 */
[----:B------:R-:W1:Y:S04]  /*3110*/  LDS.128 R16, [R0.X4+0x7000] ;  /* 0x0070000000107984 */ /* 0x000e680000004c00 */
[----:B------:R-:W-:Y:S06]  /*3120*/  BAR.SYNC.DEFER_BLOCKING 0x0 ;  /* 0x0000000000007b1d */ /* 0x000fec0000010000 */
[----:B------:R-:W-:Y:S04]  /*3130*/  STS.64 [R102.X4], R156 ;  /* 0x0000009c66007388 */ /* 0x000fe80000004a00 */
[----:B------:R-:W-:Y:S04]  /*3140*/  STS.64 [R192.X4+0x2000], R158 ;  /* 0x0020009ec0007388 */ /* 0x000fe80000004a00 */
        /* <DEDUP_REMOVED lines=14> */
[----:B------:R-:W-:Y:S06]  /*3230*/  BAR.SYNC.DEFER_BLOCKING 0x0 ;  /* 0x0000000000007b1d */ /* 0x000fec0000010000 */
[----:B------:R-:W1:Y:S04]  /*3240*/  LDS.128 R128, [R100.X4] ;  /* 0x0000000064807984 */ /* 0x000e680000004c00 */
[----:B------:R-:W1:Y:S04]  /*3250*/  LDS.128 R124, [R101.X4+0x1000] ;  /* 0x00100000657c7984 */ /* 0x000e680000004c00 */
[----:B------:R-:W1:Y:S04]  /*3260*/  LDS.128 R112, [R98.X4+0x2000] ;  /* 0x0020000062707984 */ /* 0x000e680000004c00 */
[----:B------:R-:W1:Y:S04]  /*3270*/  LDS.128 R108, [R96.X4+0x3000] ;  /* 0x00300000606c7984 */ /* 0x000e680000004c00 */
        /* <DEDUP_REMOVED lines=13> */
[----:B------:R1:W-:Y:S04]  /*3350*/  STS.64 [R102.X4+0x200], R72 ;  /* 0x0002004866007388 */ /* 0x0003e80000004a00 */
[----:B------:R-:W-:Y:S04]  /*3360*/  STS.64 [R193.X4+0x2200], R74 ;  /* 0x0022004ac1007388 */ /* 0x000fe80000004a00 */
[----:B------:R-:W-:Y:S04]  /*3370*/  STS.64 [R102.X4+0x280], R76 ;  /* 0x0002804c66007388 */ /* 0x000fe80000004a00 */
[----:B------:R-:W-:Y:S01]  /*3380*/  STS.64 [R193.X4+0x2280], R78 ;  /* 0x0022804ec1007388 */ /* 0x000fe20000004a00 */
[----:B-1----:R-:W-:-:S03]  /*3390*/  IADD3 R73, R103, 0x12000, RZ ;  /* 0x0001200067497810 */ /* 0x002fc60007ffe0ff */
        /* <DEDUP_REMOVED lines=14> */
[----:B------:R1:W-:Y:S04]  /*3480*/  STS.64 [R102.X4], R4 ;  /* 0x0000000466007388 */ /* 0x0003e80000004a00 */
[----:B------:R2:W-:Y:S04]  /*3490*/  STS.64 [R192.X4+0x2000], R6 ;  /* 0x00200006c0007388 */ /* 0x0005e80000004a00 */
[----:B------:R3:W-:Y:S04]  /*34a0*/  STS.64 [R102.X4+0x80], R8 ;  /* 0x0000800866007388 */ /* 0x0007e80000004a00 */
[----:B------:R4:W-:Y:S01]  /*34b0*/  STS.64 [R192.X4+0x2080], R10 ;  /* 0x0020800ac0007388 */ /* 0x0009e20000004a00 */
[----:B-1----:R-:W-:Y:S01]  /*34c0*/  IMAD.MOV.U32 R4, RZ, RZ, 0x4 ;  /* 0x00000004ff047424 */ /* 0x002fe200078e00ff */
[----:B------:R-:W-:-:S02]  /*34d0*/  LOP3.LUT R5, R2, 0x18, RZ, 0xfc, !PT ;  /* 0x0000001802057812 */ /* 0x000fc400078efcff */
[----:B------:R1:W-:Y:S01]  /*34e0*/  STS.64 [R102.X4+0x100], R12 ;  /* 0x0001000c66007388 */ /* 0x0003e20000004a00 */
[----:B--2---:R-:W-:-:S03]  /*34f0*/  IMAD.WIDE R6, R103, R4, c[0x0][0x170] ;  /* 0x00005c0067067625 */ /* 0x004fc600078e0204 */
[----:B------:R2:W-:Y:S01]  /*3500*/  STS.64 [R193.X4+0x2100], R14 ;  /* 0x0021000ec1007388 */ /* 0x0005e20000004a00 */
[----:B---3--:R-:W-:-:S03]  /*3510*/  IADD3 R9, R103, 0x3000, RZ ;  /* 0x0000300067097810 */ /* 0x008fc60007ffe0ff */
[----:B------:R-:W-:Y:S01]  /*3520*/  STS.64 [R102.X4+0x180], R188 ;  /* 0x000180bc66007388 */ /* 0x000fe20000004a00 */
[----:B----4-:R-:W-:Y:S01]  /*3530*/  IADD3 R11, R103, 0x6000, RZ ;  /* 0x00006000670b7810 */ /* 0x010fe20007ffe0ff */
[-C--:B------:R-:W-:Y:S02]  /*3540*/  IMAD.WIDE R8, R9, R4.reuse, c[0x0][0x170] ;  /* 0x00005c0009087625 */ /* 0x080fe400078e0204 */
[----:B------:R-:W-:Y:S01]  /*3550*/  STS.64 [R193.X4+0x2180], R190 ;  /* 0x002180bec1007388 */ /* 0x000fe20000004a00 */
[----:B-1----:R-:W-:Y:S01]  /*3560*/  IADD3 R13, R103, 0x9000, RZ ;  /* 0x00009000670d7810 */ /* 0x002fe20007ffe0ff */
[-C--:B------:R-:W-:Y:S02]  /*3570*/  IMAD.WIDE R10, R11, R4.reuse, c[0x0][0x170] ;  /* 0x00005c000b0a7625 */ /* 0x080fe400078e0204 */
[----:B------:R-:W-:Y:S01]  /*3580*/  STS.64 [R102.X4+0x200], R184 ;  /* 0x000200b866007388 */ /* 0x000fe20000004a00 */
[----:B--2---:R-:W-:Y:S01]  /*3590*/  IADD3 R15, R103, 0xf000, RZ ;  /* 0x0000f000670f7810 */ /* 0x004fe20007ffe0ff */
[----:B------:R-:W-:Y:S01]  /*35a0*/  IMAD.WIDE R12, R13, R4, c[0x0][0x170] ;  /* 0x00005c000d0c7625 */ /* 0x000fe200078e0204 */
[----:B------:R-:W-:Y:S01]  /*35b0*/  LOP3.LUT R14, R2, 0x58, RZ, 0xfc, !PT ;  /* 0x00000058020e7812 */ /* 0x000fe200078efcff */
        /* <DEDUP_REMOVED lines=8> */
[----:B------:R1:W-:Y:S01]  /*3640*/  @P1 STG.E.128 [R6.64], R132 ;  /* 0x0000008406001986 */ /* 0x0003e2000c101d0e */
[----:B------:R-:W-:-:S02]  /*3650*/  ISETP.LT.AND P1, PT, R5, 0x1010, !P0 ;  /* 0x000010100500780c */ /* 0x000fc40004721270 */
[C---:B------:R-:W-:Y:S01]  /*3660*/  LOP3.LUT R5, R2.reuse, 0x1c, RZ, 0xfc, !PT ;  /* 0x0000001c02057812 */ /* 0x040fe200078efcff */
[----:B------:R2:W-:Y:S03]  /*3670*/  @P6 STG.E.128 [R8.64], R92 ;  /* 0x0000005c08006986 */ /* 0x0005e6000c101d0e */
[----:B------:R-:W-:Y:S01]  /*3680*/  ISETP.LT.AND P6, PT, R5, 0x1010, !P0 ;  /* 0x000010100500780c */ /* 0x000fe200047c1270 */
[----:B------:R3:W-:Y:S01]  /*3690*/  @P5 STG.E.128 [R10.64], R88 ;  /* 0x000000580a005986 */ /* 0x0007e2000c101d0e */
[----:B------:R-:W-:-:S03]  /*36a0*/  LOP3.LUT R5, R2, 0x20, RZ, 0xfc, !PT ;  /* 0x0000002002057812 */ /* 0x000fc600078efcff */
[----:B------:R4:W-:Y:S01]  /*36b0*/  @P4 STG.E.128 [R12.64], R32 ;  /* 0x000000200c004986 */ /* 0x0009e2000c101d0e */
[----:B------:R-:W-:Y:S02]  /*36c0*/  ISETP.LT.AND P5, PT, R5, 0x1010, !P0 ;  /* 0x000010100500780c */ /* 0x000fe400047a1270 */
[C---:B------:R-:W-:Y:S01]  /*36d0*/  LOP3.LUT R5, R2.reuse, 0x24, RZ, 0xfc, !PT ;  /* 0x0000002402057812 */ /* 0x040fe200078efcff */
[----:B------:R-:W-:Y:S01]  /*36e0*/  LDS.128 R32, [R99.X4+0x4000] ;  /* 0x0040000063207984 */ /* 0x000fe20000004c00 */
[----:B-1----:R-:W-:Y:S02]  /*36f0*/  IADD3 R7, R103, 0xc000, RZ ;  /* 0x0000c00067077810 */ /* 0x002fe40007ffe0ff */
[----:B------:R-:W-:Y:S02]  /*3700*/  ISETP.LT.AND P4, PT, R5, 0x1010, !P0 ;  /* 0x000010100500780c */ /* 0x000fe40004781270 */
[----:B------:R-:W-:Y:S01]  /*3710*/  LOP3.LUT R5, R2, 0x28, RZ, 0xfc, !PT ;  /* 0x0000002802057812 */ /* 0x000fe200078efcff */
[----:B------:R-:W-:-:S04]  /*3720*/  IMAD.WIDE R6, R7, R4, c[0x0][0x170] ;  /* 0x00005c0007067625 */ /* 0x000fc800078e0204 */
[-C--:B--2---:R-:W-:Y:S01]  /*3730*/  IMAD.WIDE R8, R15, R4.reuse, c[0x0][0x170] ;  /* 0x00005c000f087625 */ /* 0x084fe200078e0204 */
[----:B------:R1:W-:Y:S01]  /*3740*/  @P3 STG.E.128 [R6.64], R28 ;  /* 0x0000001c06003986 */ /* 0x0003e2000c101d0e */
[----:B------:R-:W-:Y:S02]  /*3750*/  ISETP.LT.AND P3, PT, R5, 0x1010, !P0 ;  /* 0x000010100500780c */ /* 0x000fe40004761270 */
[C---:B------:R-:W-:Y:S01]  /*3760*/  LOP3.LUT R5, R2.reuse, 0x2c, RZ, 0xfc, !PT ;  /* 0x0000002c02057812 */ /* 0x040fe200078efcff */
[-C--:B---3--:R-:W-:Y:S01]  /*3770*/  IMAD.WIDE R10, R73, R4.reuse, c[0x0][0x170] ;  /* 0x00005c00490a7625 */ /* 0x088fe200078e0204 */
[----:B------:R2:W-:Y:S01]  /*3780*/  @P2 STG.E.128 [R8.64], R24 ;  /* 0x0000001808002986 */ /* 0x0005e2000c101d0e */
[----:B----4-:R-:W-:Y:S02]  /*3790*/  IADD3 R13, R103, 0x15000, RZ ;  /* 0x00015000670d7810 */ /* 0x010fe40007ffe0ff */
[----:B------:R-:W-:Y:S01]  /*37a0*/  ISETP.LT.AND P2, PT, R5, 0x1010, !P0 ;  /* 0x000010100500780c */ /* 0x000fe20004741270 */
[----:B------:R3:W-:Y:S01]  /*37b0*/  @P1 STG.E.128 [R10.64], R20 ;  /* 0x000000140a001986 */ /* 0x0007e2000c101d0e */
[----:B------:R-:W-:Y:S01]  /*37c0*/  LOP3.LUT R5, R2, 0x30, RZ, 0xfc, !PT ;  /* 0x0000003002057812 */ /* 0x000fe200078efcff */
[----:B------:R-:W-:Y:S01]  /*37d0*/  IMAD.WIDE R12, R13, R4, c[0x0][0x170] ;  /* 0x00005c000d0c7625 */ /* 0x000fe200078e0204 */
[----:B------:R-:W-:Y:S01]  /*37e0*/  IADD3 R15, R103, 0x18000, RZ ;  /* 0x00018000670f7810 */ /* 0x000fe20007ffe0ff */
[----:B------:R-:W-:Y:S01]  /*37f0*/  LDS.128 R20, [R101.X4+0x1000] ;  /* 0x0010000065147984 */ /* 0x000fe20000004c00 */
[----:B------:R-:W-:-:S02]  /*3800*/  ISETP.LT.AND P1, PT, R5, 0x1010, !P0 ;  /* 0x000010100500780c */ /* 0x000fc40004721270 */
[C---:B------:R-:W-:Y:S01]  /*3810*/  LOP3.LUT R5, R2.reuse, 0x34, RZ, 0xfc, !PT ;  /* 0x0000003402057812 */ /* 0x040fe200078efcff */
[----:B------:R4:W-:Y:S01]  /*3820*/  @P6 STG.E.128 [R12.64], R16 ;  /* 0x000000100c006986 */ /* 0x0009e2000c101d0e */
[----:B-1----:R-:W-:Y:S01]  /*3830*/  IADD3 R29, R103, 0x1b000, RZ ;  /* 0x0001b000671d7810 */ /* 0x002fe20007ffe0ff */
[-C--:B------:R-:W-:Y:S01]  /*3840*/  IMAD.WIDE R6, R15, R4.reuse, c[0x0][0x170] ;  /* 0x00005c000f067625 */ /* 0x080fe200078e0204 */
[----:B------:R-:W-:Y:S01]  /*3850*/  ISETP.LT.AND P6, PT, R5, 0x1010, !P0 ;  /* 0x000010100500780c */ /* 0x000fe200047c1270 */
[----:B------:R-:W-:Y:S01]  /*3860*/  LDS.128 R24, [R98.X4+0x2000] ;  /* 0x0020000062187984 */ /* 0x000fe20000004c00 */
[----:B------:R-:W-:Y:S01]  /*3870*/  LOP3.LUT R5, R2, 0x38, RZ, 0xfc, !PT ;  /* 0x0000003802057812 */ /* 0x000fe200078efcff */
[----:B--2---:R-:W-:Y:S01]  /*3880*/  IMAD.WIDE R8, R29, R4, c[0x0][0x170] ;  /* 0x00005c001d087625 */ /* 0x004fe200078e0204 */
[----:B------:R-:W-:Y:S01]  /*3890*/  IADD3 R15, R103, 0x21000, RZ ;  /* 0x00021000670f7810 */ /* 0x000fe20007ffe0ff */
[----:B------:R1:W-:Y:S01]  /*38a0*/  @P5 STG.E.128 [R6.64], R128 ;  /* 0x0000008006005986 */ /* 0x0003e2000c101d0e */
[----:B------:R-:W-:-:S02]  /*38b0*/  ISETP.LT.AND P5, PT, R5, 0x1010, !P0 ;  /* 0x000010100500780c */ /* 0x000fc400047a1270 */
[----:B---3--:R-:W-:Y:S01]  /*38c0*/  IADD3 R11, R103, 0x1e000, RZ ;  /* 0x0001e000670b7810 */ /* 0x008fe20007ffe0ff */
[----:B------:R2:W-:Y:S01]  /*38d0*/  @P4 STG.E.128 [R8.64], R124 ;  /* 0x0000007c08004986 */ /* 0x0005e2000c101d0e */
[----:B------:R-:W-:-:S03]  /*38e0*/  LOP3.LUT R5, R2, 0x3c, RZ, 0xfc, !PT ;  /* 0x0000003c02057812 */ /* 0x000fc600078efcff */
[-C--:B------:R-:W-:Y:S01]  /*38f0*/  IMAD.WIDE R10, R11, R4.reuse, c[0x0][0x170] ;  /* 0x00005c000b0a7625 */ /* 0x080fe200078e0204 */
[----:B------:R-:W-:Y:S01]  /*3900*/  ISETP.LT.AND P4, PT, R5, 0x1010, !P0 ;  /* 0x000010100500780c */ /* 0x000fe20004781270 */
[----:B------:R-:W-:Y:S01]  /*3910*/  LDS.128 R28, [R96.X4+0x3000] ;  /* 0x00300000601c7984 */ /* 0x000fe20000004c00 */
[C---:B------:R-:W-:Y:S01]  /*3920*/  LOP3.LUT R5, R2.reuse, 0x40, RZ, 0xfc, !PT ;  /* 0x0000004002057812 */ /* 0x040fe200078efcff */
[-C--:B----4-:R-:W-:Y:S01]  /*3930*/  IMAD.WIDE R12, R15, R4.reuse, c[0x0][0x170] ;  /* 0x00005c000f0c7625 */ /* 0x090fe200078e0204 */
[----:B------:R-:W-:Y:S01]  /*3940*/  IADD3 R17, R103, 0x24000, RZ ;  /* 0x0002400067117810 */ /* 0x000fe20007ffe0ff */
[----:B------:R3:W-:Y:S01]  /*3950*/  @P3 STG.E.128 [R10.64], R112 ;  /* 0x000000700a003986 */ /* 0x0007e2000c101d0e */
[----:B------:R-:W-:Y:S02]  /*3960*/  ISETP.LT.AND P3, PT, R5, 0x1010, !P0 ;  /* 0x000010100500780c */ /* 0x000fe40004761270 */
[----:B------:R-:W-:Y:S01]  /*3970*/  LOP3.LUT R5, R2, 0x44, RZ, 0xfc, !PT ;  /* 0x0000004402057812 */ /* 0x000fe200078efcff */
[----:B-1----:R-:W-:Y:S01]  /*3980*/  IMAD.WIDE R6, R17, R4, c[0x0][0x170] ;  /* 0x00005c0011067625 */ /* 0x002fe200078e0204 */
[----:B------:R1:W-:Y:S01]  /*3990*/  @P2 STG.E.128 [R12.64], R108 ;  /* 0x0000006c0c002986 */ /* 0x0003e2000c101d0e */
[----:B------:R-:W-:-:S02]  /*39a0*/  IADD3 R15, R103, 0x2a000, RZ ;  /* 0x0002a000670f7810 */ /* 0x000fc40007ffe0ff */
[----:B--2---:R-:W-:Y:S01]  /*39b0*/  IADD3 R9, R103, 0x27000, RZ ;  /* 0x0002700067097810 */ /* 0x004fe20007ffe0ff */
[----:B------:R2:W-:Y:S01]  /*39c0*/  @P1 STG.E.128 [R6.64], R104 ;  /* 0x0000006806001986 */ /* 0x0005e2000c101d0e */
[----:B------:R-:W-:Y:S02]  /*39d0*/  ISETP.LT.AND P2, PT, R5, 0x1010, !P0 ;  /* 0x000010100500780c */ /* 0x000fe40004741270 */
[C---:B------:R-:W-:Y:S01]  /*39e0*/  LOP3.LUT R5, R2.reuse, 0x48, RZ, 0xfc, !PT ;  /* 0x0000004802057812 */ /* 0x040fe200078efcff */
[-C--:B------:R-:W-:Y:S01]  /*39f0*/  IMAD.WIDE R8, R9, R4.reuse, c[0x0][0x170] ;  /* 0x00005c0009087625 */ /* 0x080fe200078e0204 */
[----:B------:R-:W-:Y:S02]  /*3a00*/  IADD3 R17, R103, 0x2d000, RZ ;  /* 0x0002d00067117810 */ /* 0x000fe40007ffe0ff */
[----:B------:R-:W-:Y:S02]  /*3a10*/  ISETP.LT.AND P1, PT, R5, 0x1010, !P0 ;  /* 0x000010100500780c */ /* 0x000fe40004721270 */
[----:B------:R-:W-:Y:S01]  /*3a20*/  LOP3.LUT R5, R2, 0x4c, RZ, 0xfc, !PT ;  /* 0x0000004c02057812 */ /* 0x000fe200078efcff */
[----:B---3--:R-:W-:Y:S01]  /*3a30*/  IMAD.WIDE R10, R15, R4, c[0x0][0x170] ;  /* 0x00005c000f0a7625 */ /* 0x008fe200078e0204 */
[----:B------:R3:W-:Y:S01]  /*3a40*/  @P6 STG.E.128 [R8.64], R44 ;  /* 0x0000002c08006986 */ /* 0x0007e2000c101d0e */
[----:B------:R-:W-:-:S02]  /*3a50*/  IADD3 R15, R103, 0x33000, RZ ;  /* 0x00033000670f7810 */ /* 0x000fc40007ffe0ff */
[----:B------:R-:W-:Y:S01]  /*3a60*/  ISETP.LT.AND P6, PT, R5, 0x1010, !P0 ;  /* 0x000010100500780c */ /* 0x000fe200047c1270 */
[-C--:B-1----:R-:W-:Y:S01]  /*3a70*/  IMAD.WIDE R12, R17, R4.reuse, c[0x0][0x170] ;  /* 0x00005c00110c7625 */ /* 0x082fe200078e0204 */
[C---:B------:R-:W-:Y:S01]  /*3a80*/  LOP3.LUT R5, R2.reuse, 0x50, RZ, 0xfc, !PT ;  /* 0x0000005002057812 */ /* 0x040fe200078efcff */
[----:B------:R1:W-:Y:S01]  /*3a90*/  @P5 STG.E.128 [R10.64], R40 ;  /* 0x000000280a005986 */ /* 0x0003e2000c101d0e */
[----:B--2---:R-:W-:Y:S02]  /*3aa0*/  IADD3 R7, R103, 0x30000, RZ ;  /* 0x0003000067077810 */ /* 0x004fe40007ffe0ff */
[----:B------:R-:W-:Y:S01]  /*3ab0*/  ISETP.LT.AND P5, PT, R5, 0x1010, !P0 ;  /* 0x000010100500780c */ /* 0x000fe200047a1270 */
[----:B------:R-:W2:Y:S01]  /*3ac0*/  LDS.128 R16, [R100.X4] ;  /* 0x0000000064107984 */ /* 0x000ea20000004c00 */
[----:B------:R-:W-:Y:S01]  /*3ad0*/  LOP3.LUT R5, R2, 0x54, RZ, 0xfc, !PT ;  /* 0x0000005402057812 */ /* 0x000fe200078efcff */
[----:B------:R-:W-:Y:S02]  /*3ae0*/  IMAD.WIDE R6, R7, R4, c[0x0][0x170] ;  /* 0x00005c0007067625 */ /* 0x000fe400078e0204 */
[----:B------:R4:W-:Y:S01]  /*3af0*/  @P4 STG.E.128 [R12.64], R36 ;  /* 0x000000240c004986 */ /* 0x0009e2000c101d0e */
[----:B------:R-:W-:-:S02]  /*3b00*/  ISETP.LT.AND P4, PT, R5, 0x1010, !P0 ;  /* 0x000010100500780c */ /* 0x000fc40004781270 */
[----:B------:R-:W-:Y:S01]  /*3b10*/  LOP3.LUT R5, R2, 0x5c, RZ, 0xfc, !PT ;  /* 0x0000005c02057812 */ /* 0x000fe200078efcff */
[----:B---3--:R-:W-:Y:S01]  /*3b20*/  IMAD.WIDE R8, R15, R4, c[0x0][0x170] ;  /* 0x00005c000f087625 */ /* 0x008fe200078e0204 */
[----:B------:R3:W-:Y:S01]  /*3b30*/  @P3 STG.E.128 [R6.64], R120 ;  /* 0x0000007806003986 */ /* 0x0007e2000c101d0e */
[----:B------:R-:W-:Y:S02]  /*3b40*/  ISETP.LT.AND P3, PT, R14, 0x1010, !P0 ;  /* 0x000010100e00780c */ /* 0x000fe40004761270 */
[----:B------:R-:W-:Y:S01]  /*3b50*/  LOP3.LUT R14, R2, 0x74, RZ, 0xfc, !PT ;  /* 0x00000074020e7812 */ /* 0x000fe200078efcff */
[----:B------:R3:W-:Y:S01]  /*3b60*/  @P2 STG.E.128 [R8.64], R116 ;  /* 0x0000007408002986 */ /* 0x0007e2000c101d0e */
[----:B------:R-:W-:Y:S02]  /*3b70*/  ISETP.LT.AND P2, PT, R5, 0x1010, !P0 ;  /* 0x000010100500780c */ /* 0x000fe40004741270 */
[C---:B-1----:R-:W-:Y:S01]  /*3b80*/  IADD3 R11, R103.reuse, 0x36000, RZ ;  /* 0x00036000670b7810 */ /* 0x042fe20007ffe0ff */
[----:B------:R-:W1:Y:S01]  /*3b90*/  LDS.128 R36, [R97.X4+0x5000] ;  /* 0x0050000061247984 */ /* 0x000e620000004c00 */
[----:B------:R-:W-:-:S02]  /*3ba0*/  IADD3 R5, R103, 0x39000, RZ ;  /* 0x0003900067057810 */ /* 0x000fc40007ffe0ff */
[C---:B------:R-:W-:Y:S01]  /*3bb0*/  IADD3 R15, R103.reuse, 0x5a000, RZ ;  /* 0x0005a000670f7810 */ /* 0x040fe20007ffe0ff */
[----:B------:R-:W1:Y:S01]  /*3bc0*/  LDS.128 R40, [R3.X4+0x6000] ;  /* 0x0060000003287984 */ /* 0x000e620000004c00 */
[----:B----4-:R-:W-:Y:S01]  /*3bd0*/  IADD3 R13, R103, 0x3c000, RZ ;  /* 0x0003c000670d7810 */ /* 0x010fe20007ffe0ff */
[----:B------:R-:W-:Y:S01]  /*3be0*/  IMAD.WIDE R10, R11, R4, c[0x0][0x170] ;  /* 0x00005c000b0a7625 */ /* 0x000fe200078e0204 */
[----:B------:R-:W-:-:S03]  /*3bf0*/  LOP3.LUT R12, R2, 0x60, RZ, 0xfc, !PT ;  /* 0x00000060020c7812 */ /* 0x000fc600078efcff */
[-C--:B---3--:R-:W-:Y:S01]  /*3c00*/  IMAD.WIDE R6, R5, R4.reuse, c[0x0][0x170] ;  /* 0x00005c0005067625 */ /* 0x088fe200078e0204 */
[----:B------:R3:W-:Y:S01]  /*3c10*/  @P1 STG.E.128 [R10.64], R68 ;  /* 0x000000440a001986 */ /* 0x0007e2000c101d0e */
[----:B------:R-:W-:Y:S02]  /*3c20*/  LOP3.LUT R5, R2, 0x64, RZ, 0xfc, !PT ;  /* 0x0000006402057812 */ /* 0x000fe400078efcff */
[----:B------:R-:W-:Y:S01]  /*3c30*/  IMAD.WIDE R8, R13, R4, c[0x0][0x170] ;  /* 0x00005c000d087625 */ /* 0x000fe200078e0204 */
[----:B------:R-:W-:Y:S01]  /*3c40*/  IADD3 R13, R103, 0x3f000, RZ ;  /* 0x0003f000670d7810 */ /* 0x000fe20007ffe0ff */
[----:B------:R4:W-:Y:S01]  /*3c50*/  @P6 STG.E.128 [R6.64], R64 ;  /* 0x0000004006006986 */ /* 0x0009e2000c101d0e */
[----:B------:R-:W-:Y:S02]  /*3c60*/  ISETP.LT.AND P1, PT, R12, 0x1010, !P0 ;  /* 0x000010100c00780c */ /* 0x000fe40004721270 */
[----:B------:R-:W-:Y:S01]  /*3c70*/  ISETP.LT.AND P6, PT, R5, 0x1010, !P0 ;  /* 0x000010100500780c */ /* 0x000fe200047c1270 */
[----:B------:R2:W-:Y:S01]  /*3c80*/  @P5 STG.E.128 [R8.64], R60 ;  /* 0x0000003c08005986 */ /* 0x0005e2000c101d0e */
[----:B------:R-:W-:-:S02]  /*3c90*/  LOP3.LUT R5, R2, 0x68, RZ, 0xfc, !PT ;  /* 0x0000006802057812 */ /* 0x000fc400078efcff */
[C---:B------:R-:W-:Y:S02]  /*3ca0*/  LOP3.LUT R12, R2.reuse, 0x6c, RZ, 0xfc, !PT ;  /* 0x0000006c020c7812 */ /* 0x040fe400078efcff */
[----:B------:R-:W-:Y:S02]  /*3cb0*/  ISETP.LT.AND P5, PT, R5, 0x1010, !P0 ;  /* 0x000010100500780c */ /* 0x000fe400047a1270 */
[----:B------:R-:W-:Y:S02]  /*3cc0*/  LOP3.LUT R5, R2, 0x70, RZ, 0xfc, !PT ;  /* 0x0000007002057812 */ /* 0x000fe400078efcff */
[C---:B---3--:R-:W-:Y:S02]  /*3cd0*/  IADD3 R11, R103.reuse, 0x42000, RZ ;  /* 0x00042000670b7810 */ /* 0x048fe40007ffe0ff */
[----:B------:R-:W-:Y:S01]  /*3ce0*/  IADD3 R3, R103, 0x4b000, RZ ;  /* 0x0004b00067037810 */ /* 0x000fe20007ffe0ff */
[----:B----4-:R-:W-:Y:S01]  /*3cf0*/  IMAD.WIDE R6, R13, R4, c[0x0][0x170] ;  /* 0x00005c000d067625 */ /* 0x010fe200078e0204 */
[----:B------:R-:W-:-:S03]  /*3d00*/  IADD3 R13, R103, 0x45000, RZ ;  /* 0x00045000670d7810 */ /* 0x000fc60007ffe0ff */
[-C--:B--2---:R-:W-:Y:S01]  /*3d10*/  IMAD.WIDE R8, R11, R4.reuse, c[0x0][0x170] ;  /* 0x00005c000b087625 */ /* 0x084fe200078e0204 */
[----:B------:R2:W-:Y:S01]  /*3d20*/  @P4 STG.E.128 [R6.64], R56 ;  /* 0x0000003806004986 */ /* 0x0005e2000c101d0e */
[----:B------:R-:W-:Y:S02]  /*3d30*/  ISETP.LT.AND P4, PT, R12, 0x1010, !P0 ;  /* 0x000010100c00780c */ /* 0x000fe40004781270 */
[-C--:B------:R-:W-:Y:S01]  /*3d40*/  IMAD.WIDE R10, R13, R4.reuse, c[0x0][0x170] ;  /* 0x00005c000d0a7625 */ /* 0x080fe200078e0204 */
[----:B------:R-:W-:Y:S01]  /*3d50*/  IADD3 R13, R103, 0x48000, RZ ;  /* 0x00048000670d7810 */ /* 0x000fe20007ffe0ff */
[----:B------:R3:W-:Y:S01]  /*3d60*/  @P3 STG.E.128 [R8.64], R48 ;  /* 0x0000003008003986 */ /* 0x0007e2000c101d0e */
[----:B------:R-:W-:Y:S02]  /*3d70*/  ISETP.LT.AND P3, PT, R5, 0x1010, !P0 ;  /* 0x000010100500780c */ /* 0x000fe40004761270 */
[----:B------:R-:W-:Y:S01]  /*3d80*/  LOP3.LUT R5, R2, 0x7c, RZ, 0xfc, !PT ;  /* 0x0000007c02057812 */ /* 0x000fe200078efcff */
[----:B------:R-:W-:Y:S01]  /*3d90*/  IMAD.WIDE R12, R13, R4, c[0x0][0x170] ;  /* 0x00005c000d0c7625 */ /* 0x000fe200078e0204 */
[----:B------:R4:W-:Y:S01]  /*3da0*/  @P2 STG.E.128 [R10.64], R52 ;  /* 0x000000340a002986 */ /* 0x0009e2000c101d0e */
[----:B------:R-:W-:-:S02]  /*3db0*/  ISETP.LT.AND P2, PT, R14, 0x1010, !P0 ;  /* 0x000010100e00780c */ /* 0x000fc40004741270 */
[-C--:B------:R-:W-:Y:S01]  /*3dc0*/  IMAD.WIDE R14, R15, R4.reuse, c[0x0][0x170] ;  /* 0x00005c000f0e7625 */ /* 0x080fe200078e0204 */
[----:B------:R1:W-:Y:S01]  /*3dd0*/  @P1 STG.E.128 [R12.64], R16 ;  /* 0x000000100c001986 */ /* 0x0003e2000c101d0e */
[----:B--2---:R-:W-:Y:S02]  /*3de0*/  LOP3.LUT R6, R2, 0x78, RZ, 0xfc, !PT ;  /* 0x0000007802067812 */ /* 0x004fe400078efcff */
[-C--:B------:R-:W-:Y:S01]  /*3df0*/  IMAD.WIDE R2, R3, R4.reuse, c[0x0][0x170] ;  /* 0x00005c0003027625 */ /* 0x080fe200078e0204 */
[C---:B------:R-:W-:Y:S02]  /*3e00*/  IADD3 R7, R103.reuse, 0x4e000, RZ ;  /* 0x0004e00067077810 */ /* 0x040fe40007ffe0ff */
[----:B------:R-:W-:Y:S02]  /*3e10*/  ISETP.LT.AND P1, PT, R6, 0x1010, !P0 ;  /* 0x000010100600780c */ /* 0x000fe40004721270 */
[----:B---3--:R-:W-:Y:S01]  /*3e20*/  IADD3 R9, R103, 0x51000, RZ ;  /* 0x0005100067097810 */ /* 0x008fe20007ffe0ff */
[-C--:B------:R-:W-:Y:S01]  /*3e30*/  IMAD.WIDE R6, R7, R4.reuse, c[0x0][0x170] ;  /* 0x00005c0007067625 */ /* 0x080fe200078e0204 */
[----:B------:R-:W-:Y:S01]  /*3e40*/  ISETP.LT.AND P0, PT, R5, 0x1010, !P0 ;  /* 0x000010100500780c */ /* 0x000fe20004701270 */
[----:B------:R2:W-:Y:S01]  /*3e50*/  @P6 STG.E.128 [R2.64], R20 ;  /* 0x0000001402006986 */ /* 0x0005e2000c101d0e */
[----:B----4-:R-:W-:Y:S01]  /*3e60*/  IADD3 R11, R103, 0x54000, RZ ;  /* 0x00054000670b7810 */ /* 0x010fe20007ffe0ff */
[-C--:B------:R-:W-:Y:S01]  /*3e70*/  IMAD.WIDE R8, R9, R4.reuse, c[0x0][0x170] ;  /* 0x00005c0009087625 */ /* 0x080fe200078e0204 */
[----:B------:R-:W-:Y:S01]  /*3e80*/  IADD3 R5, R103, 0x57000, RZ ;  /* 0x0005700067057810 */ /* 0x000fe20007ffe0ff */
[----:B------:R2:W-:Y:S02]  /*3e90*/  @P5 STG.E.128 [R6.64], R24 ;  /* 0x0000001806005986 */ /* 0x0005e4000c101d0e */
[----:B------:R-:W-:-:S02]  /*3ea0*/  IMAD.WIDE R10, R11, R4, c[0x0][0x170] ;  /* 0x00005c000b0a7625 */ /* 0x000fc400078e0204 */
[----:B------:R2:W-:Y:S02]  /*3eb0*/  @P4 STG.E.128 [R8.64], R28 ;  /* 0x0000001c08004986 */ /* 0x0005e4000c101d0e */
[----:B-1----:R-:W-:Y:S02]  /*3ec0*/  IMAD.WIDE R12, R5, R4, c[0x0][0x170] ;  /* 0x00005c00050c7625 */ /* 0x002fe400078e0204 */
[----:B------:R2:W-:Y:S04]  /*3ed0*/  @P3 STG.E.128 [R10.64], R32 ;  /* 0x000000200a003986 */ /* 0x0005e8000c101d0e */
[----:B------:R2:W-:Y:S04]  /*3ee0*/  @P2 STG.E.128 [R12.64], R36 ;  /* 0x000000240c002986 */ /* 0x0005e8000c101d0e */
[----:B------:R2:W-:Y:S01]  /*3ef0*/  @P1 STG.E.128 [R14.64], R40 ;  /* 0x000000280e001986 */ /* 0x0005e2000c101d0e */
[----:B------:R-:W-:Y:S05]  /*3f00*/  @!P0 EXIT ;  /* 0x000000000000894d */ /* 0x000fea0003800000 */
[----:B--2---:R-:W1:Y:S01]  /*3f10*/  LDS.128 R8, [R0.X4+0x7000] ;  /* 0x0070000000087984 */ /* 0x004e620000004c00 */
[----:B------:R-:W-:-:S05]  /*3f20*/  IADD3 R5, R103, 0x5d000, RZ ;  /* 0x0005d00067057810 */ /* 0x000fca0007ffe0ff */
[----:B------:R-:W-:-:S05]  /*3f30*/  IMAD.WIDE R4, R5, R4, c[0x0][0x170] ;  /* 0x00005c0005047625 */ /* 0x000fca00078e0204 */
[----:B-1----:R-:W-:Y:S01]  /*3f40*/  STG.E.128 [R4.64], R8 ;  /* 0x0000000804007986 */ /* 0x002fe2000c101d0e */
[----:B------:R-:W-:Y:S05]  /*3f50*/  EXIT ;  /* 0x000000000000794d */ /* 0x000fea0003800000 */
.L_x_1:
[----:B------:R-:W-:-:S00]  /*3f60*/  BRA `(.L_x_1) ;  /* 0xfffffff000007947 */ /* 0x000fc0000383ffff */
[----:B------:R-:W-:-:S00]  /*3f70*/  NOP ;  /* 0x0000000000007918 */ /* 0x000fc00000000000 */
        /* <DEDUP_REMOVED lines=8> */
.L_x_2:


//--------------------- .nv.shared.triton_mm      --------------------------
	.section	.nv.shared.triton_mm,"aw",@nobits
	.sectionflags	@""
	.align	16
